	.target	sm_90a

	.elftype	@"ET_EXEC"


//--------------------- .note.nv.tkinfo           --------------------------
	.section	.note.nv.tkinfo,"",@"SHT_NOTE"
	.sectionflags	@"SHF_NOTE_NV_TKINFO"
	.tkinfo
        /*0018*/ 	.word	0x00000002
        /*0030*/ 	.string	""
        /*0030*/ 	.string	"ptxas"
        /*0030*/ 	.string	"Cuda compilation tools, release 13.0, V13.0.88"
        /*0030*/ 	.string	"Build cuda_13.0.r13.0/compiler.36424714_0"
        /*0030*/ 	.string	"-arch sm_90a -m 64 "



//--------------------- .note.nv.cuinfo           --------------------------
	.section	.note.nv.cuinfo,"",@"SHT_NOTE"
	.sectionflags	@"SHF_NOTE_NV_CUINFO"
        /*0018*/ 	.short	0x0002
        /*001a*/ 	.short	0x005a
        /*001c*/ 	.short	0x0082
	.zero		2


//--------------------- .nv.info                  --------------------------
	.section	.nv.info,"",@"SHT_CUDA_INFO"
	.align	4


	//----- nvinfo : EIATTR_REGCOUNT
	.align		4
        /*0000*/ 	.byte	0x04, 0x2f
        /*0002*/ 	.short	(.L_15 - .L_14)
	.align		4
.L_14:
        /*0004*/ 	.word	index@(_ZN7cutlass13device_kernelINS_4gemm6kernel13GemmUniversalIN4cute5tupleIJiiiiEEENS1_10collective13CollectiveMmaINS1_34MainloopSm90TmaGmmaWarpSpecializedILi4ENS5_IJNS4_1CILi2EEESB_NSA_ILi1EEEEEENS1_32KernelTmaWarpSpecializedPingpongEEENS5_IJNSA_ILi64EEENSA_ILi128EEESH_EEENS_10tfloat32_tENS5_IJlSC_lEEESJ_SK_NS4_8TiledMMAINS4_8MMA_AtomIJNS4_4SM904GMMA30MMA_64x128x8_F32TF32TF32_SS_TNILNSO_7ScaleInE1ELSQ_1EEEEEENS4_6LayoutINS5_IJSC_SC_SC_EEENS5_IJNSA_ILi0EEESV_SV_EEEEENS5_IJNS4_10UnderscoreESY_SY_EEEEENS4_23SM90_TMA_LOAD_MULTICASTENS4_14ComposedLayoutINS4_7SwizzleILi3ELi4ELi3EEENS4_18smem_ptr_flag_bitsILi32EEENST_INS5_IJNSA_ILi8EEENSA_ILi32EEEEEENS5_IJS18_SC_EEEEEEEvNS4_8identityES11_S1C_vS1D_EENS_8epilogue10collective6detail29Sm90TmaWarpSpecializedAdapterINS1G_15DefaultEpilogueISJ_SK_SK_NS1F_6thread17LinearCombinationISJ_Li1EffLNS1K_9ScaleType4KindE0ELNS_15FloatRoundStyleE2ESJ_EENS1_15EpilogueDefaultEEEEEvvEEEEvNT_6ParamsE)
        /*0008*/ 	.word	0x000000a8


	//----- nvinfo : EIATTR_FRAME_SIZE
	.align		4
.L_15:
        /*000c*/ 	.byte	0x04, 0x11
        /*000e*/ 	.short	(.L_17 - .L_16)
	.align		4
.L_16:
        /*0010*/ 	.word	index@(_ZN7cutlass13device_kernelINS_4gemm6kernel13GemmUniversalIN4cute5tupleIJiiiiEEENS1_10collective13CollectiveMmaINS1_34MainloopSm90TmaGmmaWarpSpecializedILi4ENS5_IJNS4_1CILi2EEESB_NSA_ILi1EEEEEENS1_32KernelTmaWarpSpecializedPingpongEEENS5_IJNSA_ILi64EEENSA_ILi128EEESH_EEENS_10tfloat32_tENS5_IJlSC_lEEESJ_SK_NS4_8TiledMMAINS4_8MMA_AtomIJNS4_4SM904GMMA30MMA_64x128x8_F32TF32TF32_SS_TNILNSO_7ScaleInE1ELSQ_1EEEEEENS4_6LayoutINS5_IJSC_SC_SC_EEENS5_IJNSA_ILi0EEESV_SV_EEEEENS5_IJNS4_10UnderscoreESY_SY_EEEEENS4_23SM90_TMA_LOAD_MULTICASTENS4_14ComposedLayoutINS4_7SwizzleILi3ELi4ELi3EEENS4_18smem_ptr_flag_bitsILi32EEENST_INS5_IJNSA_ILi8EEENSA_ILi32EEEEEENS5_IJS18_SC_EEEEEEEvNS4_8identityES11_S1C_vS1D_EENS_8epilogue10collective6detail29Sm90TmaWarpSpecializedAdapterINS1G_15DefaultEpilogueISJ_SK_SK_NS1F_6thread17LinearCombinationISJ_Li1EffLNS1K_9ScaleType4KindE0ELNS_15FloatRoundStyleE2ESJ_EENS1_15EpilogueDefaultEEEEEvvEEEEvNT_6ParamsE)
        /*0014*/ 	.word	0x00000000


	//----- nvinfo : EIATTR_MIN_STACK_SIZE
	.align		4
.L_17:
        /*0018*/ 	.byte	0x04, 0x12
        /*001a*/ 	.short	(.L_19 - .L_18)
	.align		4
.L_18:
        /*001c*/ 	.word	index@(_ZN7cutlass13device_kernelINS_4gemm6kernel13GemmUniversalIN4cute5tupleIJiiiiEEENS1_10collective13CollectiveMmaINS1_34MainloopSm90TmaGmmaWarpSpecializedILi4ENS5_IJNS4_1CILi2EEESB_NSA_ILi1EEEEEENS1_32KernelTmaWarpSpecializedPingpongEEENS5_IJNSA_ILi64EEENSA_ILi128EEESH_EEENS_10tfloat32_tENS5_IJlSC_lEEESJ_SK_NS4_8TiledMMAINS4_8MMA_AtomIJNS4_4SM904GMMA30MMA_64x128x8_F32TF32TF32_SS_TNILNSO_7ScaleInE1ELSQ_1EEEEEENS4_6LayoutINS5_IJSC_SC_SC_EEENS5_IJNSA_ILi0EEESV_SV_EEEEENS5_IJNS4_10UnderscoreESY_SY_EEEEENS4_23SM90_TMA_LOAD_MULTICASTENS4_14ComposedLayoutINS4_7SwizzleILi3ELi4ELi3EEENS4_18smem_ptr_flag_bitsILi32EEENST_INS5_IJNSA_ILi8EEENSA_ILi32EEEEEENS5_IJS18_SC_EEEEEEEvNS4_8identityES11_S1C_vS1D_EENS_8epilogue10collective6detail29Sm90TmaWarpSpecializedAdapterINS1G_15DefaultEpilogueISJ_SK_SK_NS1F_6thread17LinearCombinationISJ_Li1EffLNS1K_9ScaleType4KindE0ELNS_15FloatRoundStyleE2ESJ_EENS1_15EpilogueDefaultEEEEEvvEEEEvNT_6ParamsE)
        /*0020*/ 	.word	0x00000000
.L_19:


//--------------------- .nv.compat                --------------------------
	.section	.nv.compat,"",@"SHT_CUDA_COMPAT_INFO"
	.align	4
        /*0000*/ 	.byte	0x02, 0x09, 0x01, 0x00, 0x02, 0x02, 0x04, 0x00, 0x02, 0x05, 0x05, 0x00, 0x03, 0x07, 0x01, 0x01
        /*0010*/ 	.byte	0x02, 0x03, 0x01, 0x00, 0x02, 0x06, 0x01, 0x00, 0x04, 0x0b, 0x08, 0x00, 0x00, 0x00, 0x00, 0x00
        /*0020*/ 	.byte	0x00, 0x00, 0x00, 0x00


//--------------------- .nv.info._ZN7cutlass13device_kernelINS_4gemm6kernel13GemmUniversalIN4cute5tupleIJiiiiEEENS1_10collective13CollectiveMmaINS1_34MainloopSm90TmaGmmaWarpSpecializedILi4ENS5_IJNS4_1CILi2EEESB_NSA_ILi1EEEEEENS1_32KernelTmaWarpSpecializedPingpongEEENS5_IJNSA_ILi64EEENSA_ILi128EEESH_EEENS_10tfloat32_tENS5_IJlSC_lEEESJ_SK_NS4_8TiledMMAINS4_8MMA_AtomIJNS4_4SM904GMMA30MMA_64x128x8_F32TF32TF32_SS_TNILNSO_7ScaleInE1ELSQ_1EEEEEENS4_6LayoutINS5_IJSC_SC_SC_EEENS5_IJNSA_ILi0EEESV_SV_EEEEENS5_IJNS4_10UnderscoreESY_SY_EEEEENS4_23SM90_TMA_LOAD_MULTICASTENS4_14ComposedLayoutINS4_7SwizzleILi3ELi4ELi3EEENS4_18smem_ptr_flag_bitsILi32EEENST_INS5_IJNSA_ILi8EEENSA_ILi32EEEEEENS5_IJS18_SC_EEEEEEEvNS4_8identityES11_S1C_vS1D_EENS_8epilogue10collective6detail29Sm90TmaWarpSpecializedAdapterINS1G_15DefaultEpilogueISJ_SK_SK_NS1F_6thread17LinearCombinationISJ_Li1EffLNS1K_9ScaleType4KindE0ELNS_15FloatRoundStyleE2ESJ_EENS1_15EpilogueDefaultEEEEEvvEEEEvNT_6ParamsE --------------------------
	.section	.nv.info._ZN7cutlass13device_kernelINS_4gemm6kernel13GemmUniversalIN4cute5tupleIJiiiiEEENS1_10collective13CollectiveMmaINS1_34MainloopSm90TmaGmmaWarpSpecializedILi4ENS5_IJNS4_1CILi2EEESB_NSA_ILi1EEEEEENS1_32KernelTmaWarpSpecializedPingpongEEENS5_IJNSA_ILi64EEENSA_ILi128EEESH_EEENS_10tfloat32_tENS5_IJlSC_lEEESJ_SK_NS4_8TiledMMAINS4_8MMA_AtomIJNS4_4SM904GMMA30MMA_64x128x8_F32TF32TF32_SS_TNILNSO_7ScaleInE1ELSQ_1EEEEEENS4_6LayoutINS5_IJSC_SC_SC_EEENS5_IJNSA_ILi0EEESV_SV_EEEEENS5_IJNS4_10UnderscoreESY_SY_EEEEENS4_23SM90_TMA_LOAD_MULTICASTENS4_14ComposedLayoutINS4_7SwizzleILi3ELi4ELi3EEENS4_18smem_ptr_flag_bitsILi32EEENST_INS5_IJNSA_ILi8EEENSA_ILi32EEEEEENS5_IJS18_SC_EEEEEEEvNS4_8identityES11_S1C_vS1D_EENS_8epilogue10collective6detail29Sm90TmaWarpSpecializedAdapterINS1G_15DefaultEpilogueISJ_SK_SK_NS1F_6thread17LinearCombinationISJ_Li1EffLNS1K_9ScaleType4KindE0ELNS_15FloatRoundStyleE2ESJ_EENS1_15EpilogueDefaultEEEEEvvEEEEvNT_6ParamsE,"",@"SHT_CUDA_INFO"
	.sectionflags	@""
	.align	4


	//----- nvinfo : EIATTR_CUDA_API_VERSION
	.align		4
        /*0000*/ 	.byte	0x04, 0x37
        /*0002*/ 	.short	(.L_21 - .L_20)
.L_20:
        /*0004*/ 	.word	0x00000082


	//----- nvinfo : EIATTR_KPARAM_INFO
	.align		4
.L_21:
        /*0008*/ 	.byte	0x04, 0x17
        /*000a*/ 	.short	(.L_23 - .L_22)
.L_22:
        /*000c*/ 	.word	0x00000000
        /*0010*/ 	.short	0x0000
        /*0012*/ 	.short	0x0070
        /*0014*/ 	.byte	0x00, 0xf0, 0x01, 0x10


	//----- nvinfo : EIATTR_SPARSE_MMA_MASK
	.align		4
.L_23:
        /*0018*/ 	.byte	0x03, 0x50
        /*001a*/ 	.short	0x0000


	//----- nvinfo : EIATTR_MAXREG_COUNT
	.align		4
        /*001c*/ 	.byte	0x03, 0x1b
        /*001e*/ 	.short	0x00a8


	//----- nvinfo : EIATTR_NUM_BARRIERS
	.align		4
        /*0020*/ 	.byte	0x02, 0x4c
        /*0022*/ 	.byte	0x01
	.zero		1


	//----- nvinfo : EIATTR_EXTERNS
	.align		4
        /*0024*/ 	.byte	0x04, 0x0f
        /*0026*/ 	.short	(.L_25 - .L_24)


	//   ....[0]....
	.align		4
.L_24:
        /*0028*/ 	.word	index@(__assertfail)


	//----- nvinfo : EIATTR_MERCURY_ISA_VERSION
	.align		4
.L_25:
        /*002c*/ 	.byte	0x03, 0x5f
        /*002e*/ 	.short	0x0101


	//----- nvinfo : EIATTR_INT_WARP_WIDE_INSTR_OFFSETS
	.align		4
        /*0030*/ 	.byte	0x04, 0x31
        /*0032*/ 	.short	(.L_27 - .L_26)


	//   ....[0]....
.L_26:
        /*0034*/ 	.word	0x000005d0


	//   ....[1]....
        /*0038*/ 	.word	0x00000610


	//   ....[2]....
        /*003c*/ 	.word	0x000006a0


	//   ....[3]....
        /*0040*/ 	.word	0x000006b0


	//   ....[4]....
        /*0044*/ 	.word	0x000006d0


	//   ....[5]....
        /*0048*/ 	.word	0x000006f0


	//   ....[6]....
        /*004c*/ 	.word	0x000007e0


	//   ....[7]....
        /*0050*/ 	.word	0x00000800


	//   ....[8]....
        /*0054*/ 	.word	0x00002cc0


	//----- nvinfo : EIATTR_COOP_GROUP_MASK_REGIDS
	.align		4
.L_27:
        /*0058*/ 	.byte	0x04, 0x29
        /*005a*/ 	.short	(.L_29 - .L_28)


	//   ....[0]....
.L_28:
        /*005c*/ 	.word	0xffffffff


	//   ....[1]....
        /*0060*/ 	.word	0xffffffff


	//   ....[2]....
        /*0064*/ 	.word	0xffffffff


	//   ....[3]....
        /*0068*/ 	.word	0xffffffff


	//   ....[4]....
        /*006c*/ 	.word	0xffffffff


	//   ....[5]....
        /*0070*/ 	.word	0xffffffff


	//   ....[6]....
        /*0074*/ 	.word	0xffffffff


	//----- nvinfo : EIATTR_COOP_GROUP_INSTR_OFFSETS
	.align		4
.L_29:
        /*0078*/ 	.byte	0x04, 0x28
        /*007a*/ 	.short	(.L_31 - .L_30)


	//   ....[0]....
.L_30:
        /*007c*/ 	.word	0x00000060


	//   ....[1]....
        /*0080*/ 	.word	0x00000080


	//   ....[2]....
        /*0084*/ 	.word	0x00000180


	//   ....[3]....
        /*0088*/ 	.word	0x000003b0


	//   ....[4]....
        /*008c*/ 	.word	0x00000400


	//   ....[5]....
        /*0090*/ 	.word	0x000004c0


	//   ....[6]....
        /*0094*/ 	.word	0x00000980


	//----- nvinfo : EIATTR_REG_RECONFIG
	.align		4
.L_31:
        /*0098*/ 	.byte	0x01, 0x54
	.zero		2


	//----- nvinfo : EIATTR_SYSCALL_OFFSETS
	.align		4
        /*009c*/ 	.byte	0x04, 0x46
        /*009e*/ 	.short	(.L_33 - .L_32)


	//   ....[0]....
.L_32:
        /*00a0*/ 	.word	0x000019d0


	//----- nvinfo : EIATTR_MBARRIER_INSTR_OFFSETS
	.align		4
.L_33:
        /*00a4*/ 	.byte	0x04, 0x39
        /*00a6*/ 	.short	(.L_35 - .L_34)


	//   ....[0]....
.L_34:
        /*00a8*/ 	.word	0x00000300
        /*00ac*/ 	.word	0x000000ff
        /*00b0*/ 	.word	0x00000000
        /*00b4*/ 	.short	0x0100
        /*00b6*/ 	.byte	0x07
	.zero		1


	//   ....[1]....
        /*00b8*/ 	.word	0x00000310
        /*00bc*/ 	.word	0x000000ff
        /*00c0*/ 	.word	0x00000020
        /*00c4*/ 	.short	0x0100
        /*00c6*/ 	.byte	0x07
	.zero		1


	//   ....[2]....
        /*00c8*/ 	.word	0x00000320
        /*00cc*/ 	.word	0x000000ff
        /*00d0*/ 	.word	0x00000008
        /*00d4*/ 	.short	0x0100
        /*00d6*/ 	.byte	0x07
	.zero		1


	//   ....[3]....
        /*00d8*/ 	.word	0x00000330
        /*00dc*/ 	.word	0x000000ff
        /*00e0*/ 	.word	0x00000028
        /*00e4*/ 	.short	0x0100
        /*00e6*/ 	.byte	0x07
	.zero		1


	//   ....[4]....
        /*00e8*/ 	.word	0x00000340
        /*00ec*/ 	.word	0x000000ff
        /*00f0*/ 	.word	0x00000010
        /*00f4*/ 	.short	0x0100
        /*00f6*/ 	.byte	0x07
	.zero		1


	//   ....[5]....
        /*00f8*/ 	.word	0x00000350
        /*00fc*/ 	.word	0x000000ff
        /*0100*/ 	.word	0x00000030
        /*0104*/ 	.short	0x0100
        /*0106*/ 	.byte	0x07
	.zero		1


	//   ....[6]....
        /*0108*/ 	.word	0x00000360
        /*010c*/ 	.word	0x000000ff
        /*0110*/ 	.word	0x00000018
        /*0114*/ 	.short	0x0100
        /*0116*/ 	.byte	0x07
	.zero		1


	//   ....[7]....
        /*0118*/ 	.word	0x00000370
        /*011c*/ 	.word	0x000000ff
        /*0120*/ 	.word	0x00000038
        /*0124*/ 	.short	0x0100
        /*0126*/ 	.byte	0x07
	.zero		1


	//   ....[8]....
        /*0128*/ 	.word	0x00000840
        /*012c*/ 	.word	0x000000ff
        /*0130*/ 	.word	0x00000070
        /*0134*/ 	.short	0x0100
        /*0136*/ 	.byte	0x0c
	.zero		1


	//   ....[9]....
        /*0138*/ 	.word	0x000008a0
        /*013c*/ 	.word	0x000000ff
        /*0140*/ 	.word	0x00000078
        /*0144*/ 	.short	0x0100
        /*0146*/ 	.byte	0x0c
	.zero		1


	//   ....[10]....
        /*0148*/ 	.word	0x000008d0
        /*014c*/ 	.word	0x000000ff
        /*0150*/ 	.word	0x00000050
        /*0154*/ 	.short	0x0100
        /*0156*/ 	.byte	0x0d
	.zero		1


	//   ....[11]....
        /*0158*/ 	.word	0x00000910
        /*015c*/ 	.word	0x000000ff
        /*0160*/ 	.word	0x00000058
        /*0164*/ 	.short	0x0100
        /*0166*/ 	.byte	0x0d
	.zero		1


	//   ....[12]....
        /*0168*/ 	.word	0x00000920
        /*016c*/ 	.word	0x000000ff
        /*0170*/ 	.word	0x00000060
        /*0174*/ 	.short	0x0100
        /*0176*/ 	.byte	0x0d
	.zero		1


	//   ....[13]....
        /*0178*/ 	.word	0x00000930
        /*017c*/ 	.word	0x000000ff
        /*0180*/ 	.word	0x00000068
        /*0184*/ 	.short	0x0100
        /*0186*/ 	.byte	0x0d
	.zero		1


	//   ....[14]....
        /*0188*/ 	.word	0x00001890
        /*018c*/ 	.word	0x00000062
        /*0190*/ 	.word	0xfffffff8
        /*0194*/ 	.short	0x010a
        /*0196*/ 	.byte	0x3f
	.zero		1


	//   ....[15]....
        /*0198*/ 	.word	0x00001a60
        /*019c*/ 	.word	0x00000003
        /*01a0*/ 	.word	0x00000000
        /*01a4*/ 	.short	0x010a
        /*01a6*/ 	.byte	0x3f
	.zero		1


	//   ....[16]....
        /*01a8*/ 	.word	0x00001ac0
        /*01ac*/ 	.word	0x00000003
        /*01b0*/ 	.word	0x00000000
        /*01b4*/ 	.short	0x010a
        /*01b6*/ 	.byte	0x3f
	.zero		1


	//   ....[17]....
        /*01b8*/ 	.word	0x00002360
        /*01bc*/ 	.word	0x000000ff
        /*01c0*/ 	.word	0x00000000
        /*01c4*/ 	.short	0x010a
        /*01c6*/ 	.byte	0x07
	.zero		1


	//   ....[18]....
        /*01c8*/ 	.word	0x000023a0
        /*01cc*/ 	.word	0x000000ff
        /*01d0*/ 	.word	0x00000000
        /*01d4*/ 	.short	0x010a
        /*01d6*/ 	.byte	0x07
	.zero		1


	//   ....[19]....
        /*01d8*/ 	.word	0x00002b50
        /*01dc*/ 	.word	0x00000004
        /*01e0*/ 	.word	0x00000000
        /*01e4*/ 	.short	0x0101
        /*01e6*/ 	.byte	0x3f
	.zero		1


	//   ....[20]....
        /*01e8*/ 	.word	0x00002c50
        /*01ec*/ 	.word	0x00000066
        /*01f0*/ 	.word	0x00000000
        /*01f4*/ 	.short	0x0101
        /*01f6*/ 	.byte	0x2c
	.zero		1


	//   ....[21]....
        /*01f8*/ 	.word	0x00002d40
        /*01fc*/ 	.word	0x00000000
        /*0200*/ 	.word	0x00000000
        /*0204*/ 	.short	0x0101
        /*0206*/ 	.byte	0x3f
	.zero		1


	//   ....[22]....
        /*0208*/ 	.word	0x00002da0
        /*020c*/ 	.word	0x00000062
        /*0210*/ 	.word	0x00000008
        /*0214*/ 	.short	0x010a
        /*0216*/ 	.byte	0x3f
	.zero		1


	//   ....[23]....
        /*0218*/ 	.word	0x00006e80
        /*021c*/ 	.word	0x00000063
        /*0220*/ 	.word	0x00000000
        /*0224*/ 	.short	0x0101
        /*0226*/ 	.byte	0x2c
	.zero		1


	//   ....[24]....
        /*0228*/ 	.word	0x000079c0
        /*022c*/ 	.word	0x00000007
        /*0230*/ 	.word	0x00000020
        /*0234*/ 	.short	0x010a
        /*0236*/ 	.byte	0x3f
	.zero		1


	//   ....[25]....
        /*0238*/ 	.word	0x00007fd0
        /*023c*/ 	.word	0x00000003
        /*0240*/ 	.word	0x00000078
        /*0244*/ 	.short	0x0101
        /*0246*/ 	.byte	0x3f
	.zero		1


	//   ....[26]....
        /*0248*/ 	.word	0x00008760
        /*024c*/ 	.word	0x00000007
        /*0250*/ 	.word	0x00000000
        /*0254*/ 	.short	0x010a
        /*0256*/ 	.byte	0x3f
	.zero		1


	//   ....[27]....
        /*0258*/ 	.word	0x000087e0
        /*025c*/ 	.word	0x00000009
        /*0260*/ 	.word	0x00000000
        /*0264*/ 	.short	0x010a
        /*0266*/ 	.byte	0x3f
	.zero		1


	//   ....[28]....
        /*0268*/ 	.word	0x00008870
        /*026c*/ 	.word	0x00000006
        /*0270*/ 	.word	0x00000000
        /*0274*/ 	.short	0x010a
        /*0276*/ 	.byte	0x3f
	.zero		1


	//   ....[29]....
        /*0278*/ 	.word	0x00008900
        /*027c*/ 	.word	0x00000003
        /*0280*/ 	.word	0x00000000
        /*0284*/ 	.short	0x010a
        /*0286*/ 	.byte	0x3f
	.zero		1


	//   ....[30]....
        /*0288*/ 	.word	0x00008960
        /*028c*/ 	.word	0x00000062
        /*0290*/ 	.word	0xfffffff8
        /*0294*/ 	.short	0x010a
        /*0296*/ 	.byte	0x3f
	.zero		1


	//   ....[31]....
        /*0298*/ 	.word	0x000089b0
        /*029c*/ 	.word	0x00000003
        /*02a0*/ 	.word	0x00000000
        /*02a4*/ 	.short	0x010a
        /*02a6*/ 	.byte	0x3f
	.zero		1


	//   ....[32]....
        /*02a8*/ 	.word	0x00008a10
        /*02ac*/ 	.word	0x00000005
        /*02b0*/ 	.word	0x00000000
        /*02b4*/ 	.short	0x010a
        /*02b6*/ 	.byte	0x3f
	.zero		1


	//   ....[33]....
        /*02b8*/ 	.word	0x00008a60
        /*02bc*/ 	.word	0x00000062
        /*02c0*/ 	.word	0x00000008
        /*02c4*/ 	.short	0x010a
        /*02c6*/ 	.byte	0x3f
	.zero		1


	//   ....[34]....
        /*02c8*/ 	.word	0x00008b30
        /*02cc*/ 	.word	0x00000007
        /*02d0*/ 	.word	0x00000020
        /*02d4*/ 	.short	0x010a
        /*02d6*/ 	.byte	0x3f
	.zero		1


	//   ....[35]....
        /*02d8*/ 	.word	0x00008c00
        /*02dc*/ 	.word	0x00000007
        /*02e0*/ 	.word	0x00000000
        /*02e4*/ 	.short	0x010a
        /*02e6*/ 	.byte	0x3f
	.zero		1


	//   ....[36]....
        /*02e8*/ 	.word	0x00008c50
        /*02ec*/ 	.word	0x00000009
        /*02f0*/ 	.word	0x00000000
        /*02f4*/ 	.short	0x010a
        /*02f6*/ 	.byte	0x3f
	.zero		1


	//   ....[37]....
        /*02f8*/ 	.word	0x00008ca0
        /*02fc*/ 	.word	0x00000006
        /*0300*/ 	.word	0x00000000
        /*0304*/ 	.short	0x010a
        /*0306*/ 	.byte	0x3f
	.zero		1


	//----- nvinfo : EIATTR_NUM_MBARRIERS
	.align		4
.L_35:
        /*0308*/ 	.byte	0x03, 0x38
        /*030a*/ 	.short	0x000e


	//----- nvinfo : EIATTR_EXIT_INSTR_OFFSETS
	.align		4
        /*030c*/ 	.byte	0x04, 0x1c
        /*030e*/ 	.short	(.L_37 - .L_36)


	//   ....[0]....
.L_36:
        /*0310*/ 	.word	0x000014a0


	//   ....[1]....
        /*0314*/ 	.word	0x00001500


	//   ....[2]....
        /*0318*/ 	.word	0x000075c0


	//   ....[3]....
        /*031c*/ 	.word	0x000075f0


	//   ....[4]....
        /*0320*/ 	.word	0x00008950


	//----- nvinfo : EIATTR_MAX_THREADS
	.align		4
.L_37:
        /*0324*/ 	.byte	0x04, 0x05
        /*0326*/ 	.short	(.L_39 - .L_38)
.L_38:
        /*0328*/ 	.word	0x00000180
        /*032c*/ 	.word	0x00000001
        /*0330*/ 	.word	0x00000001


	//----- nvinfo : EIATTR_CRS_STACK_SIZE
	.align		4
.L_39:
        /*0334*/ 	.byte	0x04, 0x1e
        /*0336*/ 	.short	(.L_41 - .L_40)
.L_40:
        /*0338*/ 	.word	0x00000000


	//----- nvinfo : EIATTR_CBANK_PARAM_SIZE
	.align		4
.L_41:
        /*033c*/ 	.byte	0x03, 0x19
        /*033e*/ 	.short	0x0470


	//----- nvinfo : EIATTR_PARAM_CBANK
	.align		4
        /*0340*/ 	.byte	0x04, 0x0a
        /*0342*/ 	.short	(.L_43 - .L_42)
	.align		4
.L_42:
        /*0344*/ 	.word	index@(.nv.constant0._ZN7cutlass13device_kernelINS_4gemm6kernel13GemmUniversalIN4cute5tupleIJiiiiEEENS1_10collective13CollectiveMmaINS1_34MainloopSm90TmaGmmaWarpSpecializedILi4ENS5_IJNS4_1CILi2EEESB_NSA_ILi1EEEEEENS1_32KernelTmaWarpSpecializedPingpongEEENS5_IJNSA_ILi64EEENSA_ILi128EEESH_EEENS_10tfloat32_tENS5_IJlSC_lEEESJ_SK_NS4_8TiledMMAINS4_8MMA_AtomIJNS4_4SM904GMMA30MMA_64x128x8_F32TF32TF32_SS_TNILNSO_7ScaleInE1ELSQ_1EEEEEENS4_6LayoutINS5_IJSC_SC_SC_EEENS5_IJNSA_ILi0EEESV_SV_EEEEENS5_IJNS4_10UnderscoreESY_SY_EEEEENS4_23SM90_TMA_LOAD_MULTICASTENS4_14ComposedLayoutINS4_7SwizzleILi3ELi4ELi3EEENS4_18smem_ptr_flag_bitsILi32EEENST_INS5_IJNSA_ILi8EEENSA_ILi32EEEEEENS5_IJS18_SC_EEEEEEEvNS4_8identityES11_S1C_vS1D_EENS_8epilogue10collective6detail29Sm90TmaWarpSpecializedAdapterINS1G_15DefaultEpilogueISJ_SK_SK_NS1F_6thread17LinearCombinationISJ_Li1EffLNS1K_9ScaleType4KindE0ELNS_15FloatRoundStyleE2ESJ_EENS1_15EpilogueDefaultEEEEEvvEEEEvNT_6ParamsE)
        /*0348*/ 	.short	0x0210
        /*034a*/ 	.short	0x0470


	//----- nvinfo : EIATTR_SW_WAR
	.align		4
.L_43:
        /*034c*/ 	.byte	0x04, 0x36
        /*034e*/ 	.short	(.L_45 - .L_44)
.L_44:
        /*0350*/ 	.word	0x00000008
.L_45:


//--------------------- .nv.callgraph             --------------------------
	.section	.nv.callgraph,"",@"SHT_CUDA_CALLGRAPH"
	.align	4
	.sectionentsize	8
	.align		4
        /*0000*/ 	.word	0x00000000
	.align		4
        /*0004*/ 	.word	0xffffffff
	.align		4
        /*0008*/ 	.word	index@(_ZN7cutlass13device_kernelINS_4gemm6kernel13GemmUniversalIN4cute5tupleIJiiiiEEENS1_10collective13CollectiveMmaINS1_34MainloopSm90TmaGmmaWarpSpecializedILi4ENS5_IJNS4_1CILi2EEESB_NSA_ILi1EEEEEENS1_32KernelTmaWarpSpecializedPingpongEEENS5_IJNSA_ILi64EEENSA_ILi128EEESH_EEENS_10tfloat32_tENS5_IJlSC_lEEESJ_SK_NS4_8TiledMMAINS4_8MMA_AtomIJNS4_4SM904GMMA30MMA_64x128x8_F32TF32TF32_SS_TNILNSO_7ScaleInE1ELSQ_1EEEEEENS4_6LayoutINS5_IJSC_SC_SC_EEENS5_IJNSA_ILi0EEESV_SV_EEEEENS5_IJNS4_10UnderscoreESY_SY_EEEEENS4_23SM90_TMA_LOAD_MULTICASTENS4_14ComposedLayoutINS4_7SwizzleILi3ELi4ELi3EEENS4_18smem_ptr_flag_bitsILi32EEENST_INS5_IJNSA_ILi8EEENSA_ILi32EEEEEENS5_IJS18_SC_EEEEEEEvNS4_8identityES11_S1C_vS1D_EENS_8epilogue10collective6detail29Sm90TmaWarpSpecializedAdapterINS1G_15DefaultEpilogueISJ_SK_SK_NS1F_6thread17LinearCombinationISJ_Li1EffLNS1K_9ScaleType4KindE0ELNS_15FloatRoundStyleE2ESJ_EENS1_15EpilogueDefaultEEEEEvvEEEEvNT_6ParamsE)
	.align		4
        /*000c*/ 	.word	index@(__assertfail)
	.align		4
        /*0010*/ 	.word	0x00000000
	.align		4
        /*0014*/ 	.word	0xfffffffe
	.align		4
        /*0018*/ 	.word	0x00000000
	.align		4
        /*001c*/ 	.word	0xfffffffd
	.align		4
        /*0020*/ 	.word	0x00000000
	.align		4
        /*0024*/ 	.word	0xfffffffc


//--------------------- .nv.constant4             --------------------------
	.section	.nv.constant4,"a",@progbits
	.align	8
	.align		8
.nv.constant4:
        /*0000*/ 	.dword	__assertfail
	.align		8
        /*0008*/ 	.dword	__unnamed_1
	.align		8
        /*0010*/ 	.dword	_ZN39_INTERNAL_84f3ef56_4_k_cu_854f95c8_71554cuda3std3__45__cpo5beginE
	.align		8
        /*0018*/ 	.dword	_ZN39_INTERNAL_84f3ef56_4_k_cu_854f95c8_71554cuda3std3__45__cpo3endE
	.align		8
        /*0020*/ 	.dword	_ZN39_INTERNAL_84f3ef56_4_k_cu_854f95c8_71554cuda3std3__45__cpo6cbeginE
	.align		8
        /*0028*/ 	.dword	_ZN39_INTERNAL_84f3ef56_4_k_cu_854f95c8_71554cuda3std3__45__cpo4cendE
	.align		8
        /*0030*/ 	.dword	_ZN39_INTERNAL_84f3ef56_4_k_cu_854f95c8_71554cuda3std3__441_GLOBAL__N__84f3ef56_4_k_cu_854f95c8_71556ignoreE
	.align		8
        /*0038*/ 	.dword	_ZN39_INTERNAL_84f3ef56_4_k_cu_854f95c8_71554cuda3std3__419piecewise_constructE
	.align		8
        /*0040*/ 	.dword	_ZN39_INTERNAL_84f3ef56_4_k_cu_854f95c8_71554cuda3std3__48in_placeE
	.align		8
        /*0048*/ 	.dword	_ZN39_INTERNAL_84f3ef56_4_k_cu_854f95c8_71554cuda3std6ranges3__45__cpo4swapE
	.align		8
        /*0050*/ 	.dword	_ZN39_INTERNAL_84f3ef56_4_k_cu_854f95c8_71554cuda3std6ranges3__45__cpo9iter_moveE
	.align		8
        /*0058*/ 	.dword	_ZN39_INTERNAL_84f3ef56_4_k_cu_854f95c8_71554cute7productE
	.align		8
        /*0060*/ 	.dword	_ZN39_INTERNAL_84f3ef56_4_k_cu_854f95c8_71554cute1_E
	.align		8
        /*0068*/ 	.dword	$str$22
	.align		8
        /*0070*/ 	.dword	$str$23


//--------------------- .text._ZN7cutlass13device_kernelINS_4gemm6kernel13GemmUniversalIN4cute5tupleIJiiiiEEENS1_10collective13CollectiveMmaINS1_34MainloopSm90TmaGmmaWarpSpecializedILi4ENS5_IJNS4_1CILi2EEESB_NSA_ILi1EEEEEENS1_32KernelTmaWarpSpecializedPingpongEEENS5_IJNSA_ILi64EEENSA_ILi128EEESH_EEENS_10tfloat32_tENS5_IJlSC_lEEESJ_SK_NS4_8TiledMMAINS4_8MMA_AtomIJNS4_4SM904GMMA30MMA_64x128x8_F32TF32TF32_SS_TNILNSO_7ScaleInE1ELSQ_1EEEEEENS4_6LayoutINS5_IJSC_SC_SC_EEENS5_IJNSA_ILi0EEESV_SV_EEEEENS5_IJNS4_10UnderscoreESY_SY_EEEEENS4_23SM90_TMA_LOAD_MULTICASTENS4_14ComposedLayoutINS4_7SwizzleILi3ELi4ELi3EEENS4_18smem_ptr_flag_bitsILi32EEENST_INS5_IJNSA_ILi8EEENSA_ILi32EEEEEENS5_IJS18_SC_EEEEEEEvNS4_8identityES11_S1C_vS1D_EENS_8epilogue10collective6detail29Sm90TmaWarpSpecializedAdapterINS1G_15DefaultEpilogueISJ_SK_SK_NS1F_6thread17LinearCombinationISJ_Li1EffLNS1K_9ScaleType4KindE0ELNS_15FloatRoundStyleE2ESJ_EENS1_15EpilogueDefaultEEEEEvvEEEEvNT_6ParamsE --------------------------
	.section	.text._ZN7cutlass13device_kernelINS_4gemm6kernel13GemmUniversalIN4cute5tupleIJiiiiEEENS1_10collective13CollectiveMmaINS1_34MainloopSm90TmaGmmaWarpSpecializedILi4ENS5_IJNS4_1CILi2EEESB_NSA_ILi1EEEEEENS1_32KernelTmaWarpSpecializedPingpongEEENS5_IJNSA_ILi64EEENSA_ILi128EEESH_EEENS_10tfloat32_tENS5_IJlSC_lEEESJ_SK_NS4_8TiledMMAINS4_8MMA_AtomIJNS4_4SM904GMMA30MMA_64x128x8_F32TF32TF32_SS_TNILNSO_7ScaleInE1ELSQ_1EEEEEENS4_6LayoutINS5_IJSC_SC_SC_EEENS5_IJNSA_ILi0EEESV_SV_EEEEENS5_IJNS4_10UnderscoreESY_SY_EEEEENS4_23SM90_TMA_LOAD_MULTICASTENS4_14ComposedLayoutINS4_7SwizzleILi3ELi4ELi3EEENS4_18smem_ptr_flag_bitsILi32EEENST_INS5_IJNSA_ILi8EEENSA_ILi32EEEEEENS5_IJS18_SC_EEEEEEEvNS4_8identityES11_S1C_vS1D_EENS_8epilogue10collective6detail29Sm90TmaWarpSpecializedAdapterINS1G_15DefaultEpilogueISJ_SK_SK_NS1F_6thread17LinearCombinationISJ_Li1EffLNS1K_9ScaleType4KindE0ELNS_15FloatRoundStyleE2ESJ_EENS1_15EpilogueDefaultEEEEEvvEEEEvNT_6ParamsE,"ax",@progbits
	.align	128
.text._ZN7cutlass13device_kernelINS_4gemm6kernel13GemmUniversalIN4cute5tupleIJiiiiEEENS1_10collective13CollectiveMmaINS1_34MainloopSm90TmaGmmaWarpSpecializedILi4ENS5_IJNS4_1CILi2EEESB_NSA_ILi1EEEEEENS1_32KernelTmaWarpSpecializedPingpongEEENS5_IJNSA_ILi64EEENSA_ILi128EEESH_EEENS_10tfloat32_tENS5_IJlSC_lEEESJ_SK_NS4_8TiledMMAINS4_8MMA_AtomIJNS4_4SM904GMMA30MMA_64x128x8_F32TF32TF32_SS_TNILNSO_7ScaleInE1ELSQ_1EEEEEENS4_6LayoutINS5_IJSC_SC_SC_EEENS5_IJNSA_ILi0EEESV_SV_EEEEENS5_IJNS4_10UnderscoreESY_SY_EEEEENS4_23SM90_TMA_LOAD_MULTICASTENS4_14ComposedLayoutINS4_7SwizzleILi3ELi4ELi3EEENS4_18smem_ptr_flag_bitsILi32EEENST_INS5_IJNSA_ILi8EEENSA_ILi32EEEEEENS5_IJS18_SC_EEEEEEEvNS4_8identityES11_S1C_vS1D_EENS_8epilogue10collective6detail29Sm90TmaWarpSpecializedAdapterINS1G_15DefaultEpilogueISJ_SK_SK_NS1F_6thread17LinearCombinationISJ_Li1EffLNS1K_9ScaleType4KindE0ELNS_15FloatRoundStyleE2ESJ_EENS1_15EpilogueDefaultEEEEEvvEEEEvNT_6ParamsE:
        .type           _ZN7cutlass13device_kernelINS_4gemm6kernel13GemmUniversalIN4cute5tupleIJiiiiEEENS1_10collective13CollectiveMmaINS1_34MainloopSm90TmaGmmaWarpSpecializedILi4ENS5_IJNS4_1CILi2EEESB_NSA_ILi1EEEEEENS1_32KernelTmaWarpSpecializedPingpongEEENS5_IJNSA_ILi64EEENSA_ILi128EEESH_EEENS_10tfloat32_tENS5_IJlSC_lEEESJ_SK_NS4_8TiledMMAINS4_8MMA_AtomIJNS4_4SM904GMMA30MMA_64x128x8_F32TF32TF32_SS_TNILNSO_7ScaleInE1ELSQ_1EEEEEENS4_6LayoutINS5_IJSC_SC_SC_EEENS5_IJNSA_ILi0EEESV_SV_EEEEENS5_IJNS4_10UnderscoreESY_SY_EEEEENS4_23SM90_TMA_LOAD_MULTICASTENS4_14ComposedLayoutINS4_7SwizzleILi3ELi4ELi3EEENS4_18smem_ptr_flag_bitsILi32EEENST_INS5_IJNSA_ILi8EEENSA_ILi32EEEEEENS5_IJS18_SC_EEEEEEEvNS4_8identityES11_S1C_vS1D_EENS_8epilogue10collective6detail29Sm90TmaWarpSpecializedAdapterINS1G_15DefaultEpilogueISJ_SK_SK_NS1F_6thread17LinearCombinationISJ_Li1EffLNS1K_9ScaleType4KindE0ELNS_15FloatRoundStyleE2ESJ_EENS1_15EpilogueDefaultEEEEEvvEEEEvNT_6ParamsE,@function
        .size           _ZN7cutlass13device_kernelINS_4gemm6kernel13GemmUniversalIN4cute5tupleIJiiiiEEENS1_10collective13CollectiveMmaINS1_34MainloopSm90TmaGmmaWarpSpecializedILi4ENS5_IJNS4_1CILi2EEESB_NSA_ILi1EEEEEENS1_32KernelTmaWarpSpecializedPingpongEEENS5_IJNSA_ILi64EEENSA_ILi128EEESH_EEENS_10tfloat32_tENS5_IJlSC_lEEESJ_SK_NS4_8TiledMMAINS4_8MMA_AtomIJNS4_4SM904GMMA30MMA_64x128x8_F32TF32TF32_SS_TNILNSO_7ScaleInE1ELSQ_1EEEEEENS4_6LayoutINS5_IJSC_SC_SC_EEENS5_IJNSA_ILi0EEESV_SV_EEEEENS5_IJNS4_10UnderscoreESY_SY_EEEEENS4_23SM90_TMA_LOAD_MULTICASTENS4_14ComposedLayoutINS4_7SwizzleILi3ELi4ELi3EEENS4_18smem_ptr_flag_bitsILi32EEENST_INS5_IJNSA_ILi8EEENSA_ILi32EEEEEENS5_IJS18_SC_EEEEEEEvNS4_8identityES11_S1C_vS1D_EENS_8epilogue10collective6detail29Sm90TmaWarpSpecializedAdapterINS1G_15DefaultEpilogueISJ_SK_SK_NS1F_6thread17LinearCombinationISJ_Li1EffLNS1K_9ScaleType4KindE0ELNS_15FloatRoundStyleE2ESJ_EENS1_15EpilogueDefaultEEEEEvvEEEEvNT_6ParamsE,(.L_x_200 - _ZN7cutlass13device_kernelINS_4gemm6kernel13GemmUniversalIN4cute5tupleIJiiiiEEENS1_10collective13CollectiveMmaINS1_34MainloopSm90TmaGmmaWarpSpecializedILi4ENS5_IJNS4_1CILi2EEESB_NSA_ILi1EEEEEENS1_32KernelTmaWarpSpecializedPingpongEEENS5_IJNSA_ILi64EEENSA_ILi128EEESH_EEENS_10tfloat32_tENS5_IJlSC_lEEESJ_SK_NS4_8TiledMMAINS4_8MMA_AtomIJNS4_4SM904GMMA30MMA_64x128x8_F32TF32TF32_SS_TNILNSO_7ScaleInE1ELSQ_1EEEEEENS4_6LayoutINS5_IJSC_SC_SC_EEENS5_IJNSA_ILi0EEESV_SV_EEEEENS5_IJNS4_10UnderscoreESY_SY_EEEEENS4_23SM90_TMA_LOAD_MULTICASTENS4_14ComposedLayoutINS4_7SwizzleILi3ELi4ELi3EEENS4_18smem_ptr_flag_bitsILi32EEENST_INS5_IJNSA_ILi8EEENSA_ILi32EEEEEENS5_IJS18_SC_EEEEEEEvNS4_8identityES11_S1C_vS1D_EENS_8epilogue10collective6detail29Sm90TmaWarpSpecializedAdapterINS1G_15DefaultEpilogueISJ_SK_SK_NS1F_6thread17LinearCombinationISJ_Li1EffLNS1K_9ScaleType4KindE0ELNS_15FloatRoundStyleE2ESJ_EENS1_15EpilogueDefaultEEEEEvvEEEEvNT_6ParamsE)
        .other          _ZN7cutlass13device_kernelINS_4gemm6kernel13GemmUniversalIN4cute5tupleIJiiiiEEENS1_10collective13CollectiveMmaINS1_34MainloopSm90TmaGmmaWarpSpecializedILi4ENS5_IJNS4_1CILi2EEESB_NSA_ILi1EEEEEENS1_32KernelTmaWarpSpecializedPingpongEEENS5_IJNSA_ILi64EEENSA_ILi128EEESH_EEENS_10tfloat32_tENS5_IJlSC_lEEESJ_SK_NS4_8TiledMMAINS4_8MMA_AtomIJNS4_4SM904GMMA30MMA_64x128x8_F32TF32TF32_SS_TNILNSO_7ScaleInE1ELSQ_1EEEEEENS4_6LayoutINS5_IJSC_SC_SC_EEENS5_IJNSA_ILi0EEESV_SV_EEEEENS5_IJNS4_10UnderscoreESY_SY_EEEEENS4_23SM90_TMA_LOAD_MULTICASTENS4_14ComposedLayoutINS4_7SwizzleILi3ELi4ELi3EEENS4_18smem_ptr_flag_bitsILi32EEENST_INS5_IJNSA_ILi8EEENSA_ILi32EEEEEENS5_IJS18_SC_EEEEEEEvNS4_8identityES11_S1C_vS1D_EENS_8epilogue10collective6detail29Sm90TmaWarpSpecializedAdapterINS1G_15DefaultEpilogueISJ_SK_SK_NS1F_6thread17LinearCombinationISJ_Li1EffLNS1K_9ScaleType4KindE0ELNS_15FloatRoundStyleE2ESJ_EENS1_15EpilogueDefaultEEEEEvvEEEEvNT_6ParamsE,@"STO_CUDA_ENTRY STV_DEFAULT"
_ZN7cutlass13device_kernelINS_4gemm6kernel13GemmUniversalIN4cute5tupleIJiiiiEEENS1_10collective13CollectiveMmaINS1_34MainloopSm90TmaGmmaWarpSpecializedILi4ENS5_IJNS4_1CILi2EEESB_NSA_ILi1EEEEEENS1_32KernelTmaWarpSpecializedPingpongEEENS5_IJNSA_ILi64EEENSA_ILi128EEESH_EEENS_10tfloat32_tENS5_IJlSC_lEEESJ_SK_NS4_8TiledMMAINS4_8MMA_AtomIJNS4_4SM904GMMA30MMA_64x128x8_F32TF32TF32_SS_TNILNSO_7ScaleInE1ELSQ_1EEEEEENS4_6LayoutINS5_IJSC_SC_SC_EEENS5_IJNSA_ILi0EEESV_SV_EEEEENS5_IJNS4_10UnderscoreESY_SY_EEEEENS4_23SM90_TMA_LOAD_MULTICASTENS4_14ComposedLayoutINS4_7SwizzleILi3ELi4ELi3EEENS4_18smem_ptr_flag_bitsILi32EEENST_INS5_IJNSA_ILi8EEENSA_ILi32EEEEEENS5_IJS18_SC_EEEEEEEvNS4_8identityES11_S1C_vS1D_EENS_8epilogue10collective6detail29Sm90TmaWarpSpecializedAdapterINS1G_15DefaultEpilogueISJ_SK_SK_NS1F_6thread17LinearCombinationISJ_Li1EffLNS1K_9ScaleType4KindE0ELNS_15FloatRoundStyleE2ESJ_EENS1_15EpilogueDefaultEEEEEvvEEEEvNT_6ParamsE:
[----:B------:R-:W0:Y:S01]  /*0000*/  LDC R1, c[0x0][0x28] ;  /* 0x00000a00ff017b82 */ /* 0x000e220000000800 */
[----:B------:R-:W1:Y:S01]  /*0010*/  S2R R3, SR_TID.X ;  /* 0x0000000000037919 */ /* 0x000e620000002100 */
[----:B------:R-:W-:Y:S01]  /*0020*/  ELECT P0, URZ, PT ;  /* 0x00000000003f782f */ /* 0x000fe20003800000 */
[----:B------:R-:W-:Y:S01]  /*0030*/  BSSY B0, `(.L_x_0) ;  /* 0x0000014000007945 */ /* 0x000fe20003800000 */
[--C-:B-1----:R-:W-:Y:S02]  /*0040*/  SHF.R.U32.HI R0, RZ, 0x5, R3.reuse ;  /* 0x00000005ff007819 */ /* 0x102fe40000011603 */
[----:B------:R-:W-:-:S03]  /*0050*/  SHF.R.U32.HI R5, RZ, 0x7, R3 ;  /* 0x00000007ff057819 */ /* 0x000fc60000011603 */
[----:B------:R-:W1:Y:S02]  /*0060*/  SHFL.IDX PT, R2, R0, RZ, 0x1f ;  /* 0x00001fff00027589 */ /* 0x000e6400000e0000 */
[----:B-1----:R-:W-:Y:S02]  /*0070*/  R2UR UR6, R2 ;  /* 0x00000000020672ca */ /* 0x002fe400000e0000 */
[----:B------:R1:W2:Y:S11]  /*0080*/  SHFL.IDX PT, R2, R5, RZ, 0x1f ;  /* 0x00001fff05027589 */ /* 0x0002b600000e0000 */
[----:B------:R-:W-:-:S02]  /*0090*/  USHF.R.S32.HI UR4, URZ, 0x1f, UR6 ;  /* 0x0000001f3f047899 */ /* 0x000fc40008011406 */
[----:B------:R-:W-:Y:S02]  /*00a0*/  ISETP.NE.OR P0, PT, RZ, UR6, !P0 ;  /* 0x00000006ff007c0c */ /* 0x000fe4000c705670 */
[----:B------:R-:W-:-:S04]  /*00b0*/  ULEA.HI UR4, UR4, UR6, URZ, 0x2 ;  /* 0x0000000604047291 */ /* 0x000fc8000f8f103f */
[----:B------:R-:W-:-:S04]  /*00c0*/  ULOP3.LUT UR4, UR4, 0xfffffffc, URZ, 0xc0, !UPT ;  /* 0xfffffffc04047892 */ /* 0x000fc8000f8ec03f */
[----:B------:R-:W-:-:S03]  /*00d0*/  UIADD3 UR6, UR6, -UR4, URZ ;  /* 0x8000000406067290 */ /* 0x000fc6000fffe03f */
[----:B012---:R-:W-:Y:S09]  /*00e0*/  @P0 BRA `(.L_x_1) ;  /* 0x0000000000200947 */ /* 0x007ff20003800000 */
[----:B------:R-:W-:Y:S02]  /*00f0*/  ULDC.64 UR4, c[0x0][0x198] ;  /* 0x0000660000047ab9 */ /* 0x000fe40000000a00 */
[----:B------:R-:W-:Y:S02]  /*0100*/  UIADD3 UR8, UP0, UR4, 0xf0, URZ ;  /* 0x000000f004087890 */ /* 0x000fe4000ff1e03f */
[----:B------:R-:W-:Y:S02]  /*0110*/  UIADD3 UR4, UP1, UR4, 0x1f0, URZ ;  /* 0x000001f004047890 */ /* 0x000fe4000ff3e03f */
[----:B------:R-:W-:Y:S02]  /*0120*/  UIADD3.X UR9, URZ, UR5, URZ, UP0, !UPT ;  /* 0x000000053f097290 */ /* 0x000fe400087fe43f */
[----:B------:R-:W-:-:S07]  /*0130*/  UIADD3.X UR5, URZ, UR5, URZ, UP1, !UPT ;  /* 0x000000053f057290 */ /* 0x000fce0008ffe43f */
[----:B------:R0:W-:Y:S02]  /*0140*/  UTMACCTL.PF [UR8] ;  /* 0x00000000080079b9 */ /* 0x0001e40008040000 */
[----:B------:R0:W-:Y:S02]  /*0150*/  UTMACCTL.PF [UR4] ;  /* 0x00000000040079b9 */ /* 0x0001e40008040000 */
[----:B0-----:R-:W-:Y:S01]  /*0160*/  NOP ;  /* 0x0000000000007918 */ /* 0x001fe20000000000 */
.L_x_1:
[----:B------:R-:W-:Y:S05]  /*0170*/  BSYNC B0 ;  /* 0x0000000000007941 */ /* 0x000fea0003800000 */
.L_x_0:
[----:B------:R-:W0:Y:S01]  /*0180*/  SHFL.IDX PT, R6, R0, RZ, 0x1f ;  /* 0x00001fff00067589 */ /* 0x000e2200000e0000 */
[----:B------:R-:W-:Y:S01]  /*0190*/  R2UR UR19, R2 ;  /* 0x00000000021372ca */ /* 0x000fe200000e0000 */
[----:B------:R-:W-:-:S04]  /*01a0*/  UISETP.NE.AND UP0, UPT, UR6, 0x3, UPT ;  /* 0x000000030600788c */ /* 0x000fc8000bf05270 */
[----:B------:R-:W-:-:S08]  /*01b0*/  UISETP.EQ.OR UP0, UPT, UR6, URZ, !UP0 ;  /* 0x0000003f0600728c */ /* 0x000fd0000c702670 */
[----:B------:R-:W-:Y:S02]  /*01c0*/  UIADD3 UR14, UR19, -0x1, URZ ;  /* 0xffffffff130e7890 */ /* 0x000fe4000fffe03f */
[----:B------:R-:W-:Y:S02]  /*01d0*/  UISETP.EQ.AND UP0, UPT, UR19, URZ, UP0 ;  /* 0x0000003f1300728c */ /* 0x000fe40008702270 */
[----:B------:R-:W-:Y:S02]  /*01e0*/  UISETP.GE.U32.AND UP1, UPT, UR14, 0x2, UPT ;  /* 0x000000020e00788c */ /* 0x000fe4000bf26070 */
[----:B------:R-:W-:Y:S01]  /*01f0*/  USEL UR38, URZ, 0x1, !UP0 ;  /* 0x000000013f267887 */ /* 0x000fe2000c000000 */
[----:B0-----:R-:W-:-:S03]  /*0200*/  ISETP.NE.AND P0, PT, R6, RZ, PT ;  /* 0x000000ff0600720c */ /* 0x001fc60003f05270 */
[----:B------:R-:W-:-:S10]  /*0210*/  USEL UR38, UR38, 0x2, UP1 ;  /* 0x0000000226267887 */ /* 0x000fd40008800000 */
[----:B------:R-:W-:Y:S05]  /*0220*/  @P0 BRA `(.L_x_2) ;  /* 0x0000000000580947 */ /* 0x000fea0003800000 */
[----:B------:R-:W0:Y:S01]  /*0230*/  S2UR UR7, SR_CgaCtaId ;  /* 0x00000000000779c3 */ /* 0x000e220000008800 */
[----:B------:R-:W-:Y:S01]  /*0240*/  UMOV UR4, 0x400 ;  /* 0x0000040000047882 */ /* 0x000fe20000000000 */
[----:B------:R-:W-:Y:S01]  /*0250*/  UMOV UR5, 0x1 ;  /* 0x0000000100057882 */ /* 0x000fe20000000000 */
[----:B------:R-:W-:Y:S01]  /*0260*/  UMOV UR8, 0x3 ;  /* 0x0000000300087882 */ /* 0x000fe20000000000 */
[----:B------:R-:W-:Y:S01]  /*0270*/  ELECT P0, URZ, PT ;  /* 0x00000000003f782f */ /* 0x000fe20003800000 */
[----:B------:R-:W-:-:S04]  /*0280*/  UIADD3 UR8, -UR8, 0x100000, URZ ;  /* 0x0010000008087890 */ /* 0x000fc8000fffe13f */
[----:B------:R-:W-:Y:S02]  /*0290*/  USHF.L.U32 UR9, UR8, 0xb, URZ ;  /* 0x0000000b08097899 */ /* 0x000fe4000800063f */
[----:B------:R-:W-:Y:S02]  /*02a0*/  USHF.L.U32 UR8, UR8, 0x1, URZ ;  /* 0x0000000108087899 */ /* 0x000fe4000800063f */
[----:B0-----:R-:W-:Y:S02]  /*02b0*/  ULEA UR7, UR7, UR4, 0x18 ;  /* 0x0000000407077291 */ /* 0x001fe4000f8ec03f */
[----:B------:R-:W-:-:S04]  /*02c0*/  UIADD3 UR4, -UR5, 0x100000, URZ ;  /* 0x0010000005047890 */ /* 0x000fc8000fffe13f */
[----:B------:R-:W-:Y:S02]  /*02d0*/  USHF.L.U32 UR5, UR4, 0xb, URZ ;  /* 0x0000000b04057899 */ /* 0x000fe4000800063f */
[----:B------:R-:W-:Y:S01]  /*02e0*/  USHF.L.U32 UR4, UR4, 0x1, URZ ;  /* 0x0000000104047899 */ /* 0x000fe2000800063f */
[----:B------:R-:W0:Y:S11]  /*02f0*/  FENCE.VIEW.ASYNC.S ;  /* 0x00000000000073c6 */ /* 0x000e360000000000 */
[----:B0-----:R0:W1:Y:S01]  /*0300*/  SYNCS.EXCH.64 URZ, [UR7], UR4 ;  /* 0x00000004073f75b2 */ /* 0x0010620008000100 */
[----:B------:R0:W2:Y:S01]  /*0310*/  SYNCS.EXCH.64 URZ, [UR7+0x20], UR8 ;  /* 0x00002008073f75b2 */ /* 0x0000a20008000100 */
[----:B------:R0:W3:Y:S01]  /*0320*/  SYNCS.EXCH.64 URZ, [UR7+0x8], UR4 ;  /* 0x00000804073f75b2 */ /* 0x0000e20008000100 */
[----:B------:R0:W4:Y:S01]  /*0330*/  SYNCS.EXCH.64 URZ, [UR7+0x28], UR8 ;  /* 0x00002808073f75b2 */ /* 0x0001220008000100 */
[----:B------:R0:W0:Y:S01]  /*0340*/  SYNCS.EXCH.64 URZ, [UR7+0x10], UR4 ;  /* 0x00001004073f75b2 */ /* 0x0000220008000100 */
[----:B------:R0:W0:Y:S01]  /*0350*/  SYNCS.EXCH.64 URZ, [UR7+0x30], UR8 ;  /* 0x00003008073f75b2 */ /* 0x0000220008000100 */
[----:B------:R0:W0:Y:S01]  /*0360*/  SYNCS.EXCH.64 URZ, [UR7+0x18], UR4 ;  /* 0x00001804073f75b2 */ /* 0x0000220008000100 */
[----:B------:R0:W0:Y:S01]  /*0370*/  SYNCS.EXCH.64 URZ, [UR7+0x38], UR8 ;  /* 0x00003808073f75b2 */ /* 0x0000220008000100 */
[----:B------:R-:W-:Y:S01]  /*0380*/  NOP ;  /* 0x0000000000007918 */ /* 0x000fe20000000000 */
.L_x_2:
[----:B------:R-:W5:Y:S01]  /*0390*/  S2UR UR15, SR_CTAID.X ;  /* 0x00000000000f79c3 */ /* 0x000f620000002500 */
[----:B------:R-:W-:Y:S01]  /*03a0*/  SHF.R.S32.HI R2, RZ, 0x1f, R3 ;  /* 0x0000001fff027819 */ /* 0x000fe20000011403 */
[----:B------:R-:W1:Y:S01]  /*03b0*/  SHFL.IDX PT, R7, R0, RZ, 0x1f ;  /* 0x00001fff00077589 */ /* 0x000e6200000e0000 */
[----:B------:R-:W-:Y:S02]  /*03c0*/  ELECT P0, URZ, PT ;  /* 0x00000000003f782f */ /* 0x000fe40003800000 */
[----:B------:R-:W-:Y:S01]  /*03d0*/  SHF.R.S32.HI R11, RZ, 0x1f, R6 ;  /* 0x0000001fff0b7819 */ /* 0x000fe20000011406 */
[----:B0-----:R-:W-:Y:S01]  /*03e0*/  ULDC UR4, c[0x0][0x150] ;  /* 0x0000540000047ab9 */ /* 0x001fe20000000800 */
[----:B------:R-:W-:Y:S01]  /*03f0*/  LEA.HI R2, R2, R3, RZ, 0x7 ;  /* 0x0000000302027211 */ /* 0x000fe200078f38ff */
[----:B------:R-:W0:Y:S01]  /*0400*/  SHFL.IDX PT, R8, R0, RZ, 0x1f ;  /* 0x00001fff00087589 */ /* 0x000e2200000e0000 */
[----:B------:R-:W2:Y:S01]  /*0410*/  S2UR UR8, SR_CTAID.Y ;  /* 0x00000000000879c3 */ /* 0x000ea20000002600 */
[----:B------:R-:W-:-:S02]  /*0420*/  ELECT P1, URZ, PT ;  /* 0x00000000003f782f */ /* 0x000fc40003820000 */
[----:B------:R-:W-:Y:S01]  /*0430*/  LOP3.LUT R2, R2, 0xffffff80, RZ, 0xc0, !PT ;  /* 0xffffff8002027812 */ /* 0x000fe200078ec0ff */
[----:B------:R-:W-:Y:S01]  /*0440*/  ULDC UR7, c[0x0][0x144] ;  /* 0x0000510000077ab9 */ /* 0x000fe20000000800 */
[----:B------:R-:W-:Y:S01]  /*0450*/  LEA.HI R11, R11, R6, RZ, 0x2 ;  /* 0x000000060b0b7211 */ /* 0x000fe200078f10ff */
[----:B------:R-:W-:Y:S01]  /*0460*/  UMOV UR18, 0x80 ;  /* 0x0000008000127882 */ /* 0x000fe20000000000 */
[----:B------:R-:W-:Y:S01]  /*0470*/  NOP ;  /* 0x0000000000007918 */ /* 0x000fe20000000000 */
[----:B------:R-:W-:Y:S01]  /*0480*/  IMAD.IADD R4, R3, 0x1, -R2 ;  /* 0x0000000103047824 */ /* 0x000fe200078e0a02 */
[----:B------:R-:W-:Y:S01]  /*0490*/  LOP3.LUT R11, R11, 0x3ffffffc, RZ, 0xc0, !PT ;  /* 0x3ffffffc0b0b7812 */ /* 0x000fe200078ec0ff */
[----:B------:R-:W-:Y:S01]  /*04a0*/  NOP ;  /* 0x0000000000007918 */ /* 0x000fe20000000000 */
[----:B------:R-:W-:Y:S01]  /*04b0*/  ULDC UR17, c[0x0][0x148] ;  /* 0x0000520000117ab9 */ /* 0x000fe20000000800 */
[----:B------:R3:W3:Y:S01]  /*04c0*/  SHFL.IDX PT, R98, R5, RZ, 0x1f ;  /* 0x00001fff05627589 */ /* 0x0006e200000e0000 */
[----:B------:R-:W-:Y:S01]  /*04d0*/  SHF.R.S32.HI R9, RZ, 0x1f, R4 ;  /* 0x0000001fff097819 */ /* 0x000fe20000011404 */
[----:B------:R-:W-:Y:S01]  /*04e0*/  IMAD.IADD R11, R6, 0x1, -R11 ;  /* 0x00000001060b7824 */ /* 0x000fe200078e0a0b */
[----:B------:R-:W-:Y:S01]  /*04f0*/  ISETP.NE.AND P2, PT, RZ, UR19, PT ;  /* 0x00000013ff007c0c */ /* 0x000fe2000bf45270 */
[----:B------:R-:W-:Y:S01]  /*0500*/  IMAD.MOV.U32 R88, RZ, RZ, 0x1 ;  /* 0x00000001ff587424 */ /* 0x000fe200078e00ff */
[----:B-----5:R-:W-:-:S02]  /*0510*/  I2FP.F32.U32 R10, UR15 ;  /* 0x0000000f000a7c45 */ /* 0x020fc40008201000 */
[----:B------:R-:W-:Y:S02]  /*0520*/  LEA.HI R2, R9, R4, RZ, 0x3 ;  /* 0x0000000409027211 */ /* 0x000fe400078f18ff */
[----:B-1----:R-:W-:Y:S01]  /*0530*/  ISETP.NE.OR P0, PT, R7, RZ, !P0 ;  /* 0x000000ff0700720c */ /* 0x002fe20004705670 */
[----:B------:R-:W-:Y:S01]  /*0540*/  FMUL R10, R10, UR4 ;  /* 0x000000040a0a7c20 */ /* 0x000fe20008400000 */
[--C-:B------:R-:W-:Y:S01]  /*0550*/  SHF.R.S32.HI R7, RZ, 0x3, R2.reuse ;  /* 0x00000003ff077819 */ /* 0x100fe20000011402 */
[----:B------:R-:W-:Y:S01]  /*0560*/  ULDC UR4, c[0x0][0x154] ;  /* 0x0000550000047ab9 */ /* 0x000fe20000000800 */
[----:B------:R-:W-:Y:S02]  /*0570*/  SHF.R.S32.HI R2, RZ, 0x1f, R2 ;  /* 0x0000001fff027819 */ /* 0x000fe40000011402 */
[----:B0-----:R-:W-:Y:S01]  /*0580*/  ISETP.NE.OR P1, PT, R8, RZ, !P1 ;  /* 0x000000ff0800720c */ /* 0x001fe20004f25670 */
[----:B------:R-:W0:Y:S01]  /*0590*/  F2I.U32.TRUNC.NTZ R10, R10 ;  /* 0x0000000a000a7305 */ /* 0x000e22000020f000 */
[----:B------:R-:W-:-:S02]  /*05a0*/  LEA.HI R2, R2, R7, RZ, 0x2 ;  /* 0x0000000702027211 */ /* 0x000fc400078f10ff */
[----:B--2---:R-:W-:Y:S02]  /*05b0*/  I2FP.F32.U32 R0, UR8 ;  /* 0x0000000800007c45 */ /* 0x004fe40008201000 */
[----:B------:R-:W-:Y:S01]  /*05c0*/  LOP3.LUT R2, R2, 0xfffffffc, RZ, 0xc0, !PT ;  /* 0xfffffffc02027812 */ /* 0x000fe200078ec0ff */
[----:B------:R-:W-:Y:S02]  /*05d0*/  VOTEU.ALL UP0, P0 ;  /* 0x00000000003f7886 */ /* 0x000fe40000000000 */
[----:B------:R-:W-:Y:S02]  /*05e0*/  FMUL R6, R0, UR4 ;  /* 0x0000000400067c20 */ /* 0x000fe40008400000 */
[----:B------:R-:W-:Y:S01]  /*05f0*/  IMAD.IADD R2, R7, 0x1, -R2 ;  /* 0x0000000107027824 */ /* 0x000fe200078e0a02 */
[----:B------:R-:W1:Y:S01]  /*0600*/  @!UP0 S2UR UR11, SR_CgaCtaId ;  /* 0x00000000000b89c3 */ /* 0x000e620000008800 */
[----:B------:R-:W-:Y:S01]  /*0610*/  VOTEU.ALL UP1, P1 ;  /* 0x00000000003f7886 */ /* 0x000fe20000820000 */
[----:B------:R-:W-:Y:S01]  /*0620*/  @!UP0 UMOV UR10, 0x400 ;  /* 0x00000400000a8882 */ /* 0x000fe20000000000 */
[----:B------:R-:W-:Y:S01]  /*0630*/  IMAD R2, R11, 0x4, R2 ;  /* 0x000000040b027824 */ /* 0x000fe200078e0202 */
[----:B0-----:R-:W-:Y:S01]  /*0640*/  R2UR UR4, R10 ;  /* 0x000000000a0472ca */ /* 0x001fe200000e0000 */
[----:B------:R-:W0:Y:S01]  /*0650*/  F2I.U32.TRUNC.NTZ R6, R6 ;  /* 0x0000000600067305 */ /* 0x000e22000020f000 */
[----:B------:R-:W-:Y:S01]  /*0660*/  @!UP1 UMOV UR13, 0x400 ;  /* 0x00000400000d9882 */ /* 0x000fe20000000000 */
[C---:B------:R-:W-:Y:S01]  /*0670*/  IMAD.SHL.U32 R23, R2.reuse, 0x4, RZ ;  /* 0x0000000402177824 */ /* 0x040fe200078e00ff */
[----:B------:R-:W-:Y:S01]  /*0680*/  LEA.HI R0, R2, R2, RZ, 0x1 ;  /* 0x0000000202007211 */ /* 0x000fe200078f08ff */
[----:B------:R-:W2:Y:S01]  /*0690*/  @!UP1 S2UR UR16, SR_CgaCtaId ;  /* 0x00000000001099c3 */ /* 0x000ea20000008800 */
[----:B------:R-:W-:Y:S01]  /*06a0*/  VOTEU.ALL UP2, P1 ;  /* 0x00000000003f7886 */ /* 0x000fe20000840000 */
[----:B------:R-:W-:Y:S01]  /*06b0*/  VOTEU.ALL UP3, P1 ;  /* 0x00000000003f7886 */ /* 0x000fe20000860000 */
[----:B------:R-:W-:Y:S01]  /*06c0*/  LOP3.LUT R7, R0, 0xfffffffe, RZ, 0xc0, !PT ;  /* 0xfffffffe00077812 */ /* 0x000fe200078ec0ff */
[----:B------:R-:W-:Y:S01]  /*06d0*/  VOTEU.ALL UP4, P1 ;  /* 0x00000000003f7886 */ /* 0x000fe20000880000 */
[----:B------:R-:W-:Y:S01]  /*06e0*/  LOP3.LUT R23, R2, 0xc, R23, 0x78, !PT ;  /* 0x0000000c02177812 */ /* 0x000fe200078e7817 */
[----:B------:R-:W-:-:S02]  /*06f0*/  VOTEU.ALL UP5, P1 ;  /* 0x00000000003f7886 */ /* 0x000fc400008a0000 */
[----:B------:R-:W-:Y:S01]  /*0700*/  IMAD.IADD R7, R2, 0x1, -R7 ;  /* 0x0000000102077824 */ /* 0x000fe200078e0a07 */
[----:B------:R-:W-:Y:S01]  /*0710*/  UIADD3 UR4, -UR4, URZ, URZ ;  /* 0x0000003f04047290 */ /* 0x000fe2000fffe13f */
[----:B------:R-:W5:Y:S01]  /*0720*/  LDC R2, c[0x0][0x140] ;  /* 0x00005000ff027b82 */ /* 0x000f620000000800 */
[----:B0-----:R-:W-:Y:S02]  /*0730*/  R2UR UR9, R6 ;  /* 0x00000000060972ca */ /* 0x001fe400000e0000 */
[----:B------:R-:W-:Y:S02]  /*0740*/  UIMAD UR7, UR7, UR4, UR15 ;  /* 0x00000004070772a4 */ /* 0x000fe4000f8e020f */
[----:B-1----:R-:W-:Y:S01]  /*0750*/  @!UP0 ULEA UR12, UR11, UR10, 0x18 ;  /* 0x0000000a0b0c8291 */ /* 0x002fe2000f8ec03f */
[----:B------:R-:W-:Y:S01]  /*0760*/  UMOV UR4, 0x20 ;  /* 0x0000002000047882 */ /* 0x000fe20000000000 */
[----:B------:R-:W-:-:S04]  /*0770*/  @!UP1 UIADD3 UR10, -UR18, 0x100000, URZ ;  /* 0x00100000120a9890 */ /* 0x000fc8000fffe13f */
[----:B------:R-:W-:Y:S02]  /*0780*/  @!UP1 USHF.L.U32 UR11, UR10, 0xb, URZ ;  /* 0x0000000b0a0b9899 */ /* 0x000fe4000800063f */
[----:B------:R-:W-:Y:S01]  /*0790*/  @!UP1 USHF.L.U32 UR10, UR10, 0x1, URZ ;  /* 0x000000010a0a9899 */ /* 0x000fe2000800063f */
[----:B------:R-:W-:Y:S01]  /*07a0*/  ISETP.NE.AND P3, PT, R7, UR7, PT ;  /* 0x0000000707007c0c */ /* 0x000fe2000bf65270 */
[----:B------:R-:W-:-:S04]  /*07b0*/  @!UP0 UIADD3 UR4, -UR4, 0x100000, URZ ;  /* 0x0010000004048890 */ /* 0x000fc8000fffe13f */
[----:B------:R-:W-:Y:S02]  /*07c0*/  @!UP0 USHF.L.U32 UR5, UR4, 0xb, URZ ;  /* 0x0000000b04058899 */ /* 0x000fe4000800063f */
[----:B------:R-:W-:Y:S01]  /*07d0*/  @!UP0 USHF.L.U32 UR4, UR4, 0x1, URZ ;  /* 0x0000000104048899 */ /* 0x000fe2000800063f */
[----:B------:R-:W-:Y:S01]  /*07e0*/  VOTEU.ALL UP0, P0 ;  /* 0x00000000003f7886 */ /* 0x000fe20000000000 */
[----:B--2---:R-:W-:Y:S01]  /*07f0*/  @!UP1 ULEA UR13, UR16, UR13, 0x18 ;  /* 0x0000000d100d9291 */ /* 0x004fe2000f8ec03f */
[----:B------:R-:W-:Y:S01]  /*0800*/  VOTEU.ALL UP1, P0 ;  /* 0x00000000003f7886 */ /* 0x000fe20000020000 */
[----:B------:R-:W-:Y:S01]  /*0810*/  UIADD3 UR9, -UR9, URZ, URZ ;  /* 0x0000003f09097290 */ /* 0x000fe2000fffe13f */
[----:B------:R-:W-:Y:S01]  /*0820*/  LOP3.LUT P0, RZ, R4, 0x7, RZ, 0xc0, !PT ;  /* 0x0000000704ff7812 */ /* 0x000fe2000780c0ff */
[----:B------:R-:W0:Y:S06]  /*0830*/  FENCE.VIEW.ASYNC.S ;  /* 0x00000000000073c6 */ /* 0x000e2c0000000000 */
[----:B0-----:R-:W0:Y:S01]  /*0840*/  @!UP0 SYNCS.EXCH.64 URZ, [UR12+0x70], UR4 ;  /* 0x000070040c3f85b2 */ /* 0x001e220008000100 */
[----:B------:R-:W-:-:S02]  /*0850*/  @P3 LEA.HI R0, R23, R23, RZ, 0x1 ;  /* 0x0000001717003211 */ /* 0x000fc400078f08ff */
[----:B-----5:R-:W-:Y:S02]  /*0860*/  ISETP.EQ.U32.AND P1, PT, R2, 0x1, PT ;  /* 0x000000010200780c */ /* 0x020fe40003f22070 */
[----:B------:R-:W-:Y:S02]  /*0870*/  @P3 SHF.R.S32.HI R0, RZ, 0x1, R0 ;  /* 0x00000001ff003819 */ /* 0x000fe40000011400 */
[----:B------:R-:W-:-:S04]  /*0880*/  ISETP.LT.U32.AND P0, PT, R23, 0x4, !P0 ;  /* 0x000000041700780c */ /* 0x000fc80004701070 */
[----:B---3--:R-:W-:Y:S01]  /*0890*/  SEL R5, RZ, 0x1, !P0 ;  /* 0x00000001ff057807 */ /* 0x008fe20004000000 */
[----:B------:R1:W2:Y:S01]  /*08a0*/  @!UP1 SYNCS.EXCH.64 URZ, [UR12+0x78], UR4 ;  /* 0x000078040c3f95b2 */ /* 0x0002a20008000100 */
[----:B------:R-:W-:Y:S01]  /*08b0*/  NOP ;  /* 0x0000000000007918 */ /* 0x000fe20000000000 */
[----:B-1----:R-:W-:Y:S01]  /*08c0*/  UIMAD UR4, UR17, UR9, UR8 ;  /* 0x00000009110472a4 */ /* 0x002fe2000f8e0208 */
[----:B------:R1:W3:Y:S05]  /*08d0*/  @!UP2 SYNCS.EXCH.64 URZ, [UR13+0x50], UR10 ;  /* 0x0000500a0d3fa5b2 */ /* 0x0002ea0008000100 */
[----:B------:R-:W-:-:S04]  /*08e0*/  @P3 ISETP.NE.AND P4, PT, R0, UR4, PT ;  /* 0x0000000400003c0c */ /* 0x000fc8000bf85270 */
[----:B------:R-:W-:-:S04]  /*08f0*/  @P3 SEL R88, RZ, 0x1, P4 ;  /* 0x00000001ff583807 */ /* 0x000fc80002000000 */
[----:B------:R-:W-:Y:S01]  /*0900*/  LOP3.LUT R88, R88, R5, RZ, 0xc0, !PT ;  /* 0x0000000558587212 */ /* 0x000fe200078ec0ff */
[----:B------:R1:W0:Y:S01]  /*0910*/  @!UP3 SYNCS.EXCH.64 URZ, [UR13+0x58], UR10 ;  /* 0x0000580a0d3fb5b2 */ /* 0x0002220008000100 */
[----:B------:R1:W0:Y:S01]  /*0920*/  @!UP4 SYNCS.EXCH.64 URZ, [UR13+0x60], UR10 ;  /* 0x0000600a0d3fc5b2 */ /* 0x0002220008000100 */
[----:B------:R1:W0:Y:S01]  /*0930*/  @!UP5 SYNCS.EXCH.64 URZ, [UR13+0x68], UR10 ;  /* 0x0000680a0d3fd5b2 */ /* 0x0002220008000100 */
[----:B------:R-:W-:Y:S01]  /*0940*/  NOP ;  /* 0x0000000000007918 */ /* 0x000fe20000000000 */
[----:B-1----:R-:W-:Y:S05]  /*0950*/  @!P1 BRA `(.L_x_3) ;  /* 0x0000000000089947 */ /* 0x002fea0003800000 */
[----:B0-234-:R-:W-:Y:S01]  /*0960*/  UCGABAR_ARV ;  /* 0x00000000000079c7 */ /* 0x01dfe20008000000 */
[----:B------:R-:W-:Y:S05]  /*0970*/  BRA `(.L_x_4) ;  /* 0x0000000000047947 */ /* 0x000fea0003800000 */
.L_x_3:
[----:B0-234-:R-:W-:Y:S01]  /*0980*/  NOP ;  /* 0x0000000000007918 */ /* 0x01dfe20000000000 */
.L_x_4:
[----:B------:R-:W-:Y:S01]  /*0990*/  ULDC.64 UR4, c[0x0][0x598] ;  /* 0x0001660000047ab9 */ /* 0x000fe20000000a00 */
[----:B------:R-:W-:Y:S01]  /*09a0*/  ULDC.64 UR36, c[0x0][0x208] ;  /* 0x0000820000247ab9 */ /* 0x000fe20000000a00 */
[----:B------:R-:W-:-:S04]  /*09b0*/  ISETP.NE.U32.AND P0, PT, RZ, UR4, PT ;  /* 0x00000004ff007c0c */ /* 0x000fc8000bf05070 */
[----:B------:R-:W-:-:S13]  /*09c0*/  ISETP.NE.AND.EX P0, PT, RZ, UR5, PT, P0 ;  /* 0x00000005ff007c0c */ /* 0x000fda000bf05300 */
[----:B------:R-:W-:Y:S05]  /*09d0*/  @!P0 BRA `(.L_x_5) ;  /* 0x00000000001c8947 */ /* 0x000fea0003800000 */
[----:B------:R-:W0:Y:S02]  /*09e0*/  LDC.64 R6, c[0x0][0x598] ;  /* 0x00016600ff067b82 */ /* 0x000e240000000a00 */
[----:B0-----:R-:W2:Y:S02]  /*09f0*/  LDG.E.64 R6, desc[UR36][R6.64] ;  /* 0x0000002406067981 */ /* 0x001ea4000c1e1b00 */
[----:B--2---:R-:W-:-:S04]  /*0a00*/  ISETP.NE.U32.AND P0, PT, R6, RZ, PT ;  /* 0x000000ff0600720c */ /* 0x004fc80003f05070 */
[----:B------:R-:W-:-:S13]  /*0a10*/  ISETP.NE.AND.EX P0, PT, R7, RZ, PT, P0 ;  /* 0x000000ff0700720c */ /* 0x000fda0003f05300 */
[----:B------:R-:W-:Y:S05]  /*0a20*/  @!P0 BRA `(.L_x_5) ;  /* 0x0000000000088947 */ /* 0x000fea0003800000 */
[----:B------:R0:W5:Y:S01]  /*0a30*/  LD.E R89, desc[UR36][R6.64] ;  /* 0x0000002406597980 */ /* 0x000162000c101900 */
[----:B------:R-:W-:Y:S05]  /*0a40*/  BRA `(.L_x_6) ;  /* 0x0000000000247947 */ /* 0x000fea0003800000 */
.L_x_5:
[----:B------:R-:W-:Y:S02]  /*0a50*/  ULDC.64 UR4, c[0x0][0x588] ;  /* 0x0001620000047ab9 */ /* 0x000fe40000000a00 */
[----:B------:R-:W-:-:S04]  /*0a60*/  ISETP.NE.U32.AND P0, PT, RZ, UR4, PT ;  /* 0x00000004ff007c0c */ /* 0x000fc8000bf05070 */
[----:B------:R-:W-:-:S13]  /*0a70*/  ISETP.NE.AND.EX P0, PT, RZ, UR5, PT, P0 ;  /* 0x00000005ff007c0c */ /* 0x000fda000bf05300 */
[----:B------:R-:W-:Y:S05]  /*0a80*/  @!P0 BRA `(.L_x_7) ;  /* 0x00000000000c8947 */ /* 0x000fea0003800000 */
[----:B------:R-:W0:Y:S02]  /*0a90*/  LDC.64 R6, c[0x0][0x588] ;  /* 0x00016200ff067b82 */ /* 0x000e240000000a00 */
[----:B0-----:R1:W5:Y:S01]  /*0aa0*/  LDG.E R89, desc[UR36][R6.64] ;  /* 0x0000002406597981 */ /* 0x001362000c1e1900 */
[----:B------:R-:W-:Y:S05]  /*0ab0*/  BRA `(.L_x_6) ;  /* 0x0000000000087947 */ /* 0x000fea0003800000 */
.L_x_7:
[----:B------:R-:W-:Y:S02]  /*0ac0*/  ULDC UR4, c[0x0][0x580] ;  /* 0x0001600000047ab9 */ /* 0x000fe40000000800 */
[----:B------:R-:W-:-:S07]  /*0ad0*/  IMAD.U32 R89, RZ, RZ, UR4 ;  /* 0x00000004ff597e24 */ /* 0x000fce000f8e00ff */
.L_x_6:
[----:B------:R-:W-:Y:S02]  /*0ae0*/  ULDC.64 UR4, c[0x0][0x5a0] ;  /* 0x0001680000047ab9 */ /* 0x000fe40000000a00 */
[----:B------:R-:W-:-:S04]  /*0af0*/  ISETP.NE.U32.AND P0, PT, RZ, UR4, PT ;  /* 0x00000004ff007c0c */ /* 0x000fc8000bf05070 */
[----:B------:R-:W-:-:S13]  /*0b00*/  ISETP.NE.AND.EX P0, PT, RZ, UR5, PT, P0 ;  /* 0x00000005ff007c0c */ /* 0x000fda000bf05300 */
[----:B------:R-:W-:Y:S05]  /*0b10*/  @!P0 BRA `(.L_x_8) ;  /* 0x00000000001c8947 */ /* 0x000fea0003800000 */
[----:B01----:R-:W0:Y:S02]  /*0b20*/  LDC.64 R6, c[0x0][0x5a0] ;  /* 0x00016800ff067b82 */ /* 0x003e240000000a00 */
[----:B0-----:R-:W2:Y:S02]  /*0b30*/  LDG.E.64 R6, desc[UR36][R6.64] ;  /* 0x0000002406067981 */ /* 0x001ea4000c1e1b00 */
[----:B--2---:R-:W-:-:S04]  /*0b40*/  ISETP.NE.U32.AND P0, PT, R6, RZ, PT ;  /* 0x000000ff0600720c */ /* 0x004fc80003f05070 */
[----:B------:R-:W-:-:S13]  /*0b50*/  ISETP.NE.AND.EX P0, PT, R7, RZ, PT, P0 ;  /* 0x000000ff0700720c */ /* 0x000fda0003f05300 */
[----:B------:R-:W-:Y:S05]  /*0b60*/  @!P0 BRA `(.L_x_8) ;  /* 0x0000000000088947 */ /* 0x000fea0003800000 */
[----:B------:R0:W5:Y:S01]  /*0b70*/  LD.E R90, desc[UR36][R6.64] ;  /* 0x00000024065a7980 */ /* 0x000162000c101900 */
[----:B------:R-:W-:Y:S05]  /*0b80*/  BRA `(.L_x_9) ;  /* 0x0000000000247947 */ /* 0x000fea0003800000 */
.L_x_8:
[----:B------:R-:W-:Y:S02]  /*0b90*/  ULDC.64 UR4, c[0x0][0x590] ;  /* 0x0001640000047ab9 */ /* 0x000fe40000000a00 */
[----:B------:R-:W-:-:S04]  /*0ba0*/  ISETP.NE.U32.AND P0, PT, RZ, UR4, PT ;  /* 0x00000004ff007c0c */ /* 0x000fc8000bf05070 */
[----:B------:R-:W-:-:S13]  /*0bb0*/  ISETP.NE.AND.EX P0, PT, RZ, UR5, PT, P0 ;  /* 0x00000005ff007c0c */ /* 0x000fda000bf05300 */
[----:B------:R-:W-:Y:S05]  /*0bc0*/  @!P0 BRA `(.L_x_10) ;  /* 0x00000000000c8947 */ /* 0x000fea0003800000 */
[----:B------:R-:W2:Y:S02]  /*0bd0*/  LDC.64 R90, c[0x0][0x590] ;  /* 0x00016400ff5a7b82 */ /* 0x000ea40000000a00 */
[----:B--2---:R2:W5:Y:S01]  /*0be0*/  LDG.E R90, desc[UR36][R90.64] ;  /* 0x000000245a5a7981 */ /* 0x004562000c1e1900 */
[----:B------:R-:W-:Y:S05]  /*0bf0*/  BRA `(.L_x_9) ;  /* 0x0000000000087947 */ /* 0x000fea0003800000 */
.L_x_10:
[----:B------:R-:W-:Y:S02]  /*0c00*/  ULDC UR4, c[0x0][0x584] ;  /* 0x0001610000047ab9 */ /* 0x000fe40000000800 */
[----:B------:R-:W-:-:S07]  /*0c10*/  IMAD.U32 R90, RZ, RZ, UR4 ;  /* 0x00000004ff5a7e24 */ /* 0x000fce000f8e00ff */
.L_x_9:
[----:B------:R-:W-:Y:S01]  /*0c20*/  ULDC UR4, c[0x0][0x65c] ;  /* 0x0001970000047ab9 */ /* 0x000fe20000000800 */
[----:B01----:R-:W0:Y:S01]  /*0c30*/  LDC.64 R6, c[0x0][0x650] ;  /* 0x00019400ff067b82 */ /* 0x003e220000000a00 */
[----:B------:R-:W-:Y:S01]  /*0c40*/  UISETP.NE.AND UP2, UPT, UR4, 0x1, UPT ;  /* 0x000000010400788c */ /* 0x000fe2000bf45270 */
[----:B------:R-:W-:Y:S01]  /*0c50*/  IMAD.MOV.U32 R18, RZ, RZ, -0x1 ;  /* 0xffffffffff127424 */ /* 0x000fe200078e00ff */
[----:B------:R-:W-:Y:S01]  /*0c60*/  UISETP.NE.AND UP0, UPT, UR19, 0x2, UPT ;  /* 0x000000021300788c */ /* 0x000fe2000bf05270 */
[----:B------:R-:W-:Y:S01]  /*0c70*/  IMAD.MOV.U32 R2, RZ, RZ, -0x1 ;  /* 0xffffffffff027424 */ /* 0x000fe200078e00ff */
[----:B------:R-:W-:Y:S01]  /*0c80*/  UP2UR UR61, UPR, URZ, 0x4 ;  /* 0x000000043f3d7883 */ /* 0x000fe20008000000 */
[----:B------:R-:W-:-:S06]  /*0c90*/  IMAD.MOV.U32 R19, RZ, RZ, -0x1 ;  /* 0xffffffffff137424 */ /* 0x000fcc00078e00ff */
[----:B------:R-:W-:Y:S01]  /*0ca0*/  @UP2 ULDC UR12, c[0x0][0x10] ;  /* 0x00000400000c2ab9 */ /* 0x000fe20000000800 */
[----:B------:R-:W-:Y:S01]  /*0cb0*/  @UP2 UMOV UR4, UR8 ;  /* 0x0000000800042c82 */ /* 0x000fe20008000000 */
[----:B------:R-:W-:Y:S01]  /*0cc0*/  @UP2 UMOV UR5, URZ ;  /* 0x0000003f00052c82 */ /* 0x000fe20008000000 */
[----:B------:R-:W-:Y:S01]  /*0cd0*/  @!UP2 ULDC UR16, c[0x0][0xc] ;  /* 0x000003000010aab9 */ /* 0x000fe20000000800 */
[----:B------:R-:W-:Y:S01]  /*0ce0*/  @UP2 UIMAD.WIDE.U32 UR12, UR15, UR12, UR4 ;  /* 0x0000000c0f0c22a5 */ /* 0x000fe2000f8e0004 */
[----:B------:R-:W-:Y:S02]  /*0cf0*/  ULDC UR10, c[0x0][0xc] ;  /* 0x00000300000a7ab9 */ /* 0x000fe40000000800 */
[----:B------:R-:W-:Y:S01]  /*0d00*/  @UP2 UMOV UR4, URZ ;  /* 0x0000003f00042c82 */ /* 0x000fe20008000000 */
[----:B------:R-:W-:Y:S01]  /*0d10*/  ULDC UR11, c[0x0][0x10] ;  /* 0x00000400000b7ab9 */ /* 0x000fe20000000800 */
[----:B------:R-:W-:Y:S01]  /*0d20*/  @UP2 UIADD3 UR18, UR13, UR4, URZ ;  /* 0x000000040d122290 */ /* 0x000fe2000fffe03f */
[----:B------:R-:W-:-:S02]  /*0d30*/  UMOV UR5, URZ ;  /* 0x0000003f00057c82 */ /* 0x000fc40008000000 */
[----:B------:R-:W-:Y:S01]  /*0d40*/  UMOV UR4, UR15 ;  /* 0x0000000f00047c82 */ /* 0x000fe20008000000 */
[----:B------:R-:W-:Y:S02]  /*0d50*/  UIMAD.WIDE.U32 UR10, UR10, UR11, URZ ;  /* 0x0000000b0a0a72a5 */ /* 0x000fe4000f8e003f */
[----:B------:R-:W-:Y:S01]  /*0d60*/  @!UP2 UIMAD.WIDE.U32 UR4, UR8, UR16, UR4 ;  /* 0x000000100804a2a5 */ /* 0x000fe2000f8e0004 */
[----:B------:R-:W-:Y:S02]  /*0d70*/  ULDC UR13, c[0x0][0x14] ;  /* 0x00000500000d7ab9 */ /* 0x000fe40000000800 */
[----:B------:R-:W-:Y:S02]  /*0d80*/  UIMAD.WIDE.U32 UR46, UR10, UR13, URZ ;  /* 0x0000000d0a2e72a5 */ /* 0x000fe4000f8e003f */
[----:B------:R-:W-:Y:S02]  /*0d90*/  UIMAD UR10, UR11, UR13, URZ ;  /* 0x0000000d0b0a72a4 */ /* 0x000fe4000f8e023f */
[----:B------:R-:W-:Y:S01]  /*0da0*/  @!UP2 UMOV UR12, UR4 ;  /* 0x00000004000cac82 */ /* 0x000fe20008000000 */
[----:B------:R-:W-:Y:S01]  /*0db0*/  @!UP2 UMOV UR18, UR5 ;  /* 0x000000050012ac82 */ /* 0x000fe20008000000 */
[----:B------:R-:W-:-:S02]  /*0dc0*/  UIADD3 UR20, UR47, UR10, URZ ;  /* 0x0000000a2f147290 */ /* 0x000fc4000fffe03f */
[----:B------:R-:W-:-:S04]  /*0dd0*/  UIADD3 UR4, UP1, UR12, UR46, URZ ;  /* 0x0000002e0c047290 */ /* 0x000fc8000ff3e03f */
[----:B------:R-:W-:Y:S02]  /*0de0*/  UIADD3.X UR5, UR18, UR20, URZ, UP1, !UPT ;  /* 0x0000001412057290 */ /* 0x000fe40008ffe43f */
[----:B------:R-:W-:Y:S01]  /*0df0*/  IMAD.U32 R22, RZ, RZ, UR20 ;  /* 0x00000014ff167e24 */ /* 0x000fe2000f8e00ff */
[----:B------:R-:W-:Y:S02]  /*0e00*/  USEL UR4, UR4, UR12, !UP0 ;  /* 0x0000000c04047287 */ /* 0x000fe4000c000000 */
[----:B------:R-:W-:-:S04]  /*0e10*/  USEL UR5, UR5, UR18, !UP0 ;  /* 0x0000001205057287 */ /* 0x000fc8000c000000 */
[----:B0-----:R-:W-:Y:S01]  /*0e20*/  ISETP.LE.U32.AND P0, PT, R6, UR4, PT ;  /* 0x0000000406007c0c */ /* 0x001fe2000bf03070 */
[----:B------:R-:W-:Y:S02]  /*0e30*/  IMAD.U32 R16, RZ, RZ, UR4 ;  /* 0x00000004ff107e24 */ /* 0x000fe4000f8e00ff */
[----:B------:R-:W-:Y:S02]  /*0e40*/  IMAD.U32 R0, RZ, RZ, UR5 ;  /* 0x00000005ff007e24 */ /* 0x000fe4000f8e00ff */
[----:B------:R-:W-:-:S03]  /*0e50*/  IMAD.U32 R17, RZ, RZ, UR5 ;  /* 0x00000005ff117e24 */ /* 0x000fc6000f8e00ff */
[----:B------:R-:W-:Y:S02]  /*0e60*/  ISETP.GE.U32.AND.EX P0, PT, R0, R7, PT, P0 ;  /* 0x000000070000720c */ /* 0x000fe40003f06100 */
[----:B------:R-:W-:-:S11]  /*0e70*/  PRMT R0, RZ, 0x7610, R0 ;  /* 0x00007610ff007816 */ /* 0x000fd60000000000 */
[----:B------:R-:W-:Y:S05]  /*0e80*/  @P0 BRA `(.L_x_11) ;  /* 0x0000000400500947 */ /* 0x000fea0003800000 */
[----:B------:R-:W-:Y:S01]  /*0e90*/  ULDC.64 UR18, c[0x0][0x628] ;  /* 0x00018a0000127ab9 */ /* 0x000fe20000000a00 */
[C---:B------:R-:W-:Y:S01]  /*0ea0*/  R2UR UR20, R16.reuse ;  /* 0x00000000101472ca */ /* 0x040fe200000e0000 */
[----:B------:R-:W-:Y:S01]  /*0eb0*/  ULDC UR16, c[0x0][0x630] ;  /* 0x00018c0000107ab9 */ /* 0x000fe20000000800 */
[----:B------:R-:W-:Y:S02]  /*0ec0*/  ISETP.NE.U32.AND P0, PT, RZ, UR18, PT ;  /* 0x00000012ff007c0c */ /* 0x000fe4000bf05070 */
[----:B------:R-:W-:Y:S02]  /*0ed0*/  R2UR UR4, R16 ;  /* 0x00000000100472ca */ /* 0x000fe400000e0000 */
[----:B------:R-:W-:Y:S02]  /*0ee0*/  ISETP.NE.AND.EX P0, PT, RZ, UR19, PT, P0 ;  /* 0x00000013ff007c0c */ /* 0x000fe4000bf05300 */
[----:B------:R-:W-:-:S11]  /*0ef0*/  R2UR UR5, R17 ;  /* 0x00000000110572ca */ /* 0x000fd600000e0000 */
[----:B------:R-:W-:Y:S05]  /*0f00*/  @!P0 BRA `(.L_x_12) ;  /* 0x0000000000308947 */ /* 0x000fea0003800000 */
[----:B------:R-:W-:Y:S01]  /*0f10*/  R2UR UR4, R16 ;  /* 0x00000000100472ca */ /* 0x000fe200000e0000 */
[----:B------:R-:W-:Y:S01]  /*0f20*/  ULDC UR12, c[0x0][0x634] ;  /* 0x00018d00000c7ab9 */ /* 0x000fe20000000800 */
[----:B------:R-:W-:-:S11]  /*0f30*/  R2UR UR15, R17 ;  /* 0x00000000110f72ca */ /* 0x000fd600000e0000 */
[----:B------:R-:W-:-:S04]  /*0f40*/  UIADD3 UR12, UP1, UR4, UR12, URZ ;  /* 0x0000000c040c7290 */ /* 0x000fc8000ff3e03f */
[----:B------:R-:W-:-:S04]  /*0f50*/  UIADD3.X UR15, URZ, UR15, URZ, UP1, !UPT ;  /* 0x0000000f3f0f7290 */ /* 0x000fc80008ffe43f */
[----:B------:R-:W-:-:S04]  /*0f60*/  UIMAD.WIDE.U32 UR4, UR15, UR18, URZ ;  /* 0x000000120f0472a5 */ /* 0x000fc8000f8e003f */
[----:B------:R-:W-:Y:S02]  /*0f70*/  UIMAD.WIDE.U32 UR10, UP1, UR12, UR19, UR4 ;  /* 0x000000130c0a72a5 */ /* 0x000fe4000f820004 */
[----:B------:R-:W-:Y:S02]  /*0f80*/  UIMAD.WIDE.U32 UR4, UR12, UR18, URZ ;  /* 0x000000120c0472a5 */ /* 0x000fe4000f8e003f */
[----:B------:R-:W-:Y:S02]  /*0f90*/  UIADD3.X UR13, URZ, URZ, URZ, UP1, !UPT ;  /* 0x0000003f3f0d7290 */ /* 0x000fe40008ffe43f */
[----:B------:R-:W-:Y:S01]  /*0fa0*/  UIADD3 URZ, UP1, UR5, UR10, URZ ;  /* 0x0000000a053f7290 */ /* 0x000fe2000ff3e03f */
[----:B------:R-:W-:-:S03]  /*0fb0*/  UMOV UR12, UR11 ;  /* 0x0000000b000c7c82 */ /* 0x000fc60008000000 */
[----:B------:R-:W-:-:S12]  /*0fc0*/  UIMAD.WIDE.U32.X UR4, UR15, UR19, UR12, UP1 ;  /* 0x000000130f0472a5 */ /* 0x000fd800088e040c */
.L_x_12:
[----:B------:R-:W-:Y:S01]  /*0fd0*/  USHF.R.U64 UR4, UR4, UR16, UR5 ;  /* 0x0000001004047299 */ /* 0x000fe20008001205 */
[----:B------:R-:W-:Y:S01]  /*0fe0*/  R2UR UR11, R17 ;  /* 0x00000000110b72ca */ /* 0x000fe200000e0000 */
[----:B------:R-:W-:Y:S02]  /*0ff0*/  USHF.R.U32.HI UR5, URZ, UR16, UR5 ;  /* 0x000000103f057299 */ /* 0x000fe40008011605 */
[----:B------:R-:W-:Y:S01]  /*1000*/  UIADD3 UR12, UP1, URZ, -UR4, URZ ;  /* 0x800000043f0c7290 */ /* 0x000fe2000ff3e03f */
[----:B------:R-:W-:Y:S01]  /*1010*/  ULDC.64 UR18, c[0x0][0x620] ;  /* 0x0001880000127ab9 */ /* 0x000fe20000000a00 */
[----:B------:R-:W-:Y:S02]  /*1020*/  UISETP.NE.AND UP2, UPT, UR61, URZ, UPT ;  /* 0x0000003f3d00728c */ /* 0x000fe4000bf45270 */
[----:B------:R-:W-:Y:S01]  /*1030*/  UIADD3.X UR5, URZ, ~UR5, URZ, UP1, !UPT ;  /* 0x800000053f057290 */ /* 0x000fe20008ffe43f */
[----:B------:R-:W-:Y:S01]  /*1040*/  UMOV UR10, UR20 ;  /* 0x00000014000a7c82 */ /* 0x000fe20008000000 */
[----:B------:R-:W-:-:S02]  /*1050*/  ULDC UR13, c[0x0][0x618] ;  /* 0x00018600000d7ab9 */ /* 0x000fc40000000800 */
[----:B------:R-:W-:Y:S02]  /*1060*/  UIMAD UR5, UR5, UR18, URZ ;  /* 0x00000012050572a4 */ /* 0x000fe4000f8e023f */
[----:B------:R-:W-:Y:S02]  /*1070*/  UIMAD.WIDE.U32 UR10, UR12, UR18, UR10 ;  /* 0x000000120c0a72a5 */ /* 0x000fe4000f8e000a */
[----:B------:R-:W-:Y:S02]  /*1080*/  UIMAD UR12, UR12, UR19, UR5 ;  /* 0x000000130c0c72a4 */ /* 0x000fe4000f8e0205 */
[----:B------:R-:W-:Y:S02]  /*1090*/  @UP2 UIMAD UR7, UR17, UR9, UR8 ;  /* 0x00000009110722a4 */ /* 0x000fe4000f8e0208 */
[----:B------:R-:W-:Y:S01]  /*10a0*/  UIADD3 UR11, UR11, UR12, URZ ;  /* 0x0000000c0b0b7290 */ /* 0x000fe2000fffe03f */
[----:B------:R-:W-:Y:S01]  /*10b0*/  ULDC.64 UR8, c[0x0][0x640] ;  /* 0x0001900000087ab9 */ /* 0x000fe20000000a00 */
[----:B------:R-:W-:-:S02]  /*10c0*/  ULDC UR15, c[0x0][0x608] ;  /* 0x00018200000f7ab9 */ /* 0x000fc40000000800 */
[----:B------:R-:W-:Y:S01]  /*10d0*/  USHF.R.U64 UR20, UR10, UR13, UR11 ;  /* 0x0000000d0a147299 */ /* 0x000fe2000800120b */
[----:B------:R-:W-:Y:S01]  /*10e0*/  ISETP.NE.U32.AND P0, PT, RZ, UR8, PT ;  /* 0x00000008ff007c0c */ /* 0x000fe2000bf05070 */
[----:B------:R-:W-:Y:S01]  /*10f0*/  USHF.R.U32.HI UR11, URZ, UR13, UR11 ;  /* 0x0000000d3f0b7299 */ /* 0x000fe2000801160b */
[----:B------:R-:W-:Y:S02]  /*1100*/  ULDC UR21, c[0x0][0x658] ;  /* 0x0001960000157ab9 */ /* 0x000fe40000000800 */
[----:B------:R-:W-:Y:S01]  /*1110*/  ISETP.NE.AND.EX P0, PT, RZ, UR9, PT, P0 ;  /* 0x00000009ff007c0c */ /* 0x000fe2000bf05300 */
[----:B------:R-:W-:Y:S02]  /*1120*/  USHF.R.U64 UR25, UR20, UR15, UR11 ;  /* 0x0000000f14197299 */ /* 0x000fe4000800120b */
[----:B------:R-:W-:Y:S01]  /*1130*/  USHF.R.U32.HI UR11, URZ, UR15, UR11 ;  /* 0x0000000f3f0b7299 */ /* 0x000fe2000801160b */
[----:B------:R-:W-:Y:S01]  /*1140*/  UMOV UR10, 0xffffffff ;  /* 0xffffffff000a7882 */ /* 0x000fe20000000000 */
[----:B------:R-:W-:Y:S01]  /*1150*/  ULDC UR5, c[0x0][0x600] ;  /* 0x0001800000057ab9 */ /* 0x000fe20000000800 */
[----:B------:R-:W-:-:S02]  /*1160*/  USHF.L.U32 UR10, UR10, UR21, URZ ;  /* 0x000000150a0a7299 */ /* 0x000fc4000800063f */
[----:B------:R-:W-:Y:S02]  /*1170*/  USHF.R.U64 UR26, UR25, UR21, UR11 ;  /* 0x00000015191a7299 */ /* 0x000fe4000800120b */
[----:B------:R-:W-:Y:S02]  /*1180*/  ULOP3.LUT UR15, URZ, UR10, URZ, 0x33, !UPT ;  /* 0x0000000a3f0f7292 */ /* 0x000fe4000f8e333f */
[----:B------:R-:W-:Y:S02]  /*1190*/  UIADD3 UR19, UR5, -0x1, URZ ;  /* 0xffffffff05137890 */ /* 0x000fe4000fffe03f */
[----:B------:R-:W-:Y:S01]  /*11a0*/  USHF.R.U32.HI UR11, URZ, UR21, UR11 ;  /* 0x000000153f0b7299 */ /* 0x000fe2000801160b */
[----:B------:R-:W-:Y:S01]  /*11b0*/  ULDC UR22, c[0x0][0x648] ;  /* 0x0001920000167ab9 */ /* 0x000fe20000000800 */
[----:B------:R-:W-:Y:S01]  /*11c0*/  ULDC UR23, c[0x0][0x638] ;  /* 0x00018e0000177ab9 */ /* 0x000fe20000000800 */
[----:B------:R-:W-:Y:S01]  /*11d0*/  UMOV UR24, 0x1 ;  /* 0x0000000100187882 */ /* 0x000fe20000000000 */
[----:B------:R-:W-:Y:S01]  /*11e0*/  UMOV UR10, UR26 ;  /* 0x0000001a000a7c82 */ /* 0x000fe20008000000 */
[----:B------:R-:W-:Y:S07]  /*11f0*/  @!P0 BRA `(.L_x_13) ;  /* 0x0000000000308947 */ /* 0x000fee0003800000 */
[----:B------:R-:W-:Y:S02]  /*1200*/  ULDC UR16, c[0x0][0x64c] ;  /* 0x0001930000107ab9 */ /* 0x000fe40000000800 */
        /* <DEDUP_REMOVED lines=8> */
[----:B------:R-:W-:-:S07]  /*1290*/  UIMAD.WIDE.U32.X UR8, UR18, UR9, UR16, UP1 ;  /* 0x00000009120872a5 */ /* 0x000fce00088e0410 */
[----:B------:R-:W-:Y:S01]  /*12a0*/  UMOV UR10, UR8 ;  /* 0x00000008000a7c82 */ /* 0x000fe20008000000 */
[----:B------:R-:W-:-:S05]  /*12b0*/  UMOV UR11, UR9 ;  /* 0x00000009000b7c82 */ /* 0x000fca0008000000 */
.L_x_13:
[----:B------:R-:W-:Y:S01]  /*12c0*/  USHF.R.U64 UR9, UR10, UR22, UR11 ;  /* 0x000000160a097299 */ /* 0x000fe2000800120b */
[----:B------:R-:W-:Y:S01]  /*12d0*/  IMAD.MOV.U32 R0, RZ, RZ, 0x1 ;  /* 0x00000001ff007424 */ /* 0x000fe200078e00ff */
[----:B------:R-:W-:Y:S01]  /*12e0*/  USHF.L.U32 UR8, UR24, UR21, URZ ;  /* 0x0000001518087299 */ /* 0x000fe2000800063f */
[----:B------:R-:W-:Y:S01]  /*12f0*/  IMAD.U32 R19, RZ, RZ, UR4 ;  /* 0x00000004ff137e24 */ /* 0x000fe2000f8e00ff */
[----:B------:R-:W-:Y:S02]  /*1300*/  ULOP3.LUT UR15, UR25, UR15, URZ, 0xc0, !UPT ;  /* 0x0000000f190f7292 */ /* 0x000fe4000f8ec03f */
[----:B------:R-:W-:Y:S02]  /*1310*/  UIADD3 UR10, -UR9, URZ, URZ ;  /* 0x0000003f090a7290 */ /* 0x000fe4000fffe13f */
[----:B------:R-:W-:Y:S02]  /*1320*/  UIMAD UR15, UR8, UR9, UR15 ;  /* 0x00000009080f72a4 */ /* 0x000fe4000f8e020f */
[----:B------:R-:W-:-:S02]  /*1330*/  ULOP3.LUT UR19, UR20, UR19, URZ, 0xc0, !UPT ;  /* 0x0000001314137292 */ /* 0x000fc4000f8ec03f */
[----:B------:R-:W-:Y:S01]  /*1340*/  UIMAD UR8, UR10, UR23, UR26 ;  /* 0x000000170a0872a4 */ /* 0x000fe2000f8e021a */
[----:B------:R-:W-:Y:S01]  /*1350*/  ULDC UR9, c[0x0][0x610] ;  /* 0x0001840000097ab9 */ /* 0x000fe20000000800 */
[----:B------:R-:W-:Y:S02]  /*1360*/  UISETP.NE.AND UP1, UPT, UR61, URZ, UPT ;  /* 0x0000003f3d00728c */ /* 0x000fe4000bf25270 */
[----:B------:R-:W-:Y:S02]  /*1370*/  UIMAD UR7, UR15, UR9, UR7 ;  /* 0x000000090f0772a4 */ /* 0x000fe4000f8e0207 */
[----:B------:R-:W-:-:S04]  /*1380*/  UIMAD UR8, UR8, UR5, UR19 ;  /* 0x00000005080872a4 */ /* 0x000fc8000f8e0213 */
[----:B------:R-:W-:Y:S02]  /*1390*/  USEL UR5, UR8, UR7, !UP1 ;  /* 0x0000000708057287 */ /* 0x000fe4000c800000 */
[----:B------:R-:W-:-:S04]  /*13a0*/  USEL UR7, UR7, UR8, !UP1 ;  /* 0x0000000807077287 */ /* 0x000fc8000c800000 */
[----:B------:R-:W-:Y:S02]  /*13b0*/  IMAD.U32 R2, RZ, RZ, UR5 ;  /* 0x00000005ff027e24 */ /* 0x000fe4000f8e00ff */
[----:B------:R-:W-:-:S07]  /*13c0*/  IMAD.U32 R18, RZ, RZ, UR7 ;  /* 0x00000007ff127e24 */ /* 0x000fce000f8e00ff */
.L_x_11:
[----:B------:R-:W-:Y:S05]  /*13d0*/  @!P1 BRA `(.L_x_14) ;  /* 0x00000000000c9947 */ /* 0x000fea0003800000 */
[----:B------:R-:W-:Y:S01]  /*13e0*/  UCGABAR_WAIT ;  /* 0x0000000000007dc7 */ /* 0x000fe20008000000 */
[----:B------:R-:W-:Y:S01]  /*13f0*/  CCTL.IVALL ;  /* 0x00000000ff00798f */ /* 0x000fe20002000000 */
[----:B------:R-:W-:Y:S05]  /*1400*/  BRA `(.L_x_15) ;  /* 0x0000000000047947 */ /* 0x000fea0003800000 */
.L_x_14:
[----:B------:R-:W-:Y:S06]  /*1410*/  BAR.SYNC.DEFER_BLOCKING 0x0 ;  /* 0x0000000000007b1d */ /* 0x000fec0000010000 */
.L_x_15:
[----:B------:R-:W-:Y:S02]  /*1420*/  ULDC UR4, c[0x0][0x28c] ;  /* 0x0000a30000047ab9 */ /* 0x000fe40000000800 */
[----:B------:R-:W-:-:S04]  /*1430*/  UIADD3 UR4, UR4, 0x7f, URZ ;  /* 0x0000007f04047890 */ /* 0x000fc8000fffe03f */
[----:B------:R-:W-:-:S04]  /*1440*/  USHF.R.S32.HI UR5, URZ, 0x1f, UR4 ;  /* 0x0000001f3f057899 */ /* 0x000fc80008011404 */
[----:B------:R-:W-:-:S04]  /*1450*/  ULEA.HI UR5, UR5, UR4, URZ, 0x7 ;  /* 0x0000000405057291 */ /* 0x000fc8000f8f383f */
[----:B------:R-:W-:Y:S01]  /*1460*/  USHF.R.S32.HI UR55, URZ, 0x7, UR5 ;  /* 0x000000073f377899 */ /* 0x000fe20008011405 */
[----:B------:R-:W-:Y:S11]  /*1470*/  @!P2 BRA `(.L_x_16) ;  /* 0x000000600054a947 */ /* 0x000ff60003800000 */
[----:B------:R-:W-:-:S06]  /*1480*/  UISETP.GT.U32.AND UP1, UPT, UR14, 0x1, UPT ;  /* 0x000000010e00788c */ /* 0x000fcc000bf24070 */
[----:B------:R-:W-:-:S13]  /*1490*/  PLOP3.LUT P0, PT, PT, PT, UP1, 0x80, 0x0 ;  /* 0x000000000000781c */ /* 0x000fda0003f0f018 */
[----:B------:R-:W-:Y:S05]  /*14a0*/  @P0 EXIT ;  /* 0x000000000000094d */ /* 0x000fea0003800000 */
.L_x_17:
[----:B------:R-:W-:-:S08]  /*14b0*/  NOP ;  /* 0x0000000000007918 */ /* 0x000fd00000000000 */
[----:B------:R-:W0:Y:S02]  /*14c0*/  USETMAXREG.TRY_ALLOC.CTAPOOL UP1, 0xe8 ;  /* 0x000000e8000079c8 */ /* 0x000e240008020600 */
[----:B0-----:R-:W-:-:S13]  /*14d0*/  PLOP3.LUT P0, PT, PT, PT, UP1, 0x80, 0x0 ;  /* 0x000000000000781c */ /* 0x001fda0003f0f018 */
[----:B------:R-:W-:Y:S05]  /*14e0*/  @!P0 BRA `(.L_x_17) ;  /* 0xfffffffc00f08947 */ /* 0x000fea000383ffff */
[----:B------:R-:W-:-:S13]  /*14f0*/  LOP3.LUT P0, RZ, R0, 0xff, RZ, 0xc0, !PT ;  /* 0x000000ff00ff7812 */ /* 0x000fda000780c0ff */
[----:B------:R-:W-:Y:S05]  /*1500*/  @!P0 EXIT ;  /* 0x000000000000894d */ /* 0x000fea0003800000 */
[----:B------:R-:W0:Y:S01]  /*1510*/  S2UR UR5, SR_CgaCtaId ;  /* 0x00000000000579c3 */ /* 0x000e220000008800 */
[CC--:B------:R-:W-:Y:S01]  /*1520*/  LEA.HI R0, R9.reuse, R4.reuse, RZ, 0x2 ;  /* 0x0000000409007211 */ /* 0x0c0fe200078f10ff */
[----:B------:R-:W-:Y:S01]  /*1530*/  UMOV UR40, 0x400 ;  /* 0x0000040000287882 */ /* 0x000fe20000000000 */
[----:B------:R-:W-:Y:S01]  /*1540*/  R2UR UR4, R22 ;  /* 0x00000000160472ca */ /* 0x000fe200000e0000 */
[----:B------:R-:W-:Y:S01]  /*1550*/  ULOP3.LUT UR41, UR55, 0x3, URZ, 0xc0, !UPT ;  /* 0x0000000337297892 */ /* 0x000fe2000f8ec03f */
[--C-:B------:R-:W-:Y:S01]  /*1560*/  SHF.R.S32.HI R92, RZ, 0x2, R0.reuse ;  /* 0x00000002ff5c7819 */ /* 0x100fe20000011400 */
[----:B------:R-:W-:Y:S01]  /*1570*/  UISETP.LT.AND UP1, UPT, UR55, 0x1, UPT ;  /* 0x000000013700788c */ /* 0x000fe2000bf21270 */
[----:B------:R-:W-:Y:S01]  /*1580*/  SHF.R.S32.HI R3, RZ, 0x1f, R0 ;  /* 0x0000001fff037819 */ /* 0x000fe20000011400 */
[----:B------:R-:W2:Y:S01]  /*1590*/  LDC.64 R96, c[0x0][0x5c8] ;  /* 0x00017200ff607b82 */ /* 0x000ea20000000a00 */
[----:B------:R-:W-:Y:S01]  /*15a0*/  LEA.HI R9, R9, R4, RZ, 0x5 ;  /* 0x0000000409097211 */ /* 0x000fe200078f28ff */
[----:B------:R-:W-:Y:S01]  /*15b0*/  ULDC UR45, c[0x0][0x658] ;  /* 0x00019600002d7ab9 */ /* 0x000fe20000000800 */
[----:B------:R-:W-:Y:S01]  /*15c0*/  LEA.HI R3, R3, R92, RZ, 0x3 ;  /* 0x0000005c03037211 */ /* 0x000fe200078f18ff */
[----:B------:R-:W-:Y:S01]  /*15d0*/  UMOV UR6, 0xffffffff ;  /* 0xffffffff00067882 */ /* 0x000fe20000000000 */
[----:B------:R-:W-:Y:S01]  /*15e0*/  SHF.R.S32.HI R9, RZ, 0x5, R9 ;  /* 0x00000005ff097819 */ /* 0x000fe20000011409 */
[----:B------:R-:W-:Y:S01]  /*15f0*/  ULDC UR8, c[0x0][0x284] ;  /* 0x0000a10000087ab9 */ /* 0x000fe20000000800 */
[----:B------:R-:W-:Y:S01]  /*1600*/  LOP3.LUT R3, R3, 0xfffffff8, RZ, 0xc0, !PT ;  /* 0xfffffff803037812 */ /* 0x000fe200078ec0ff */
[----:B------:R-:W1:Y:S01]  /*1610*/  LDC R6, c[0x0][0x288] ;  /* 0x0000a200ff067b82 */ /* 0x000e620000000800 */
[----:B------:R-:W-:-:S02]  /*1620*/  USHF.L.U64.HI UR49, UR46, 0x1, UR4 ;  /* 0x000000012e317899 */ /* 0x000fc40008010204 */
[----:B------:R-:W-:Y:S01]  /*1630*/  USHF.R.U32.HI UR4, URZ, 0x2, UR55 ;  /* 0x000000023f047899 */ /* 0x000fe20008011637 */
[----:B------:R-:W-:Y:S01]  /*1640*/  IMAD.IADD R92, R92, 0x1, -R3 ;  /* 0x000000015c5c7824 */ /* 0x000fe200078e0a03 */
[----:B------:R-:W-:Y:S01]  /*1650*/  LOP3.LUT R3, R0, 0xfffffffc, RZ, 0xc0, !PT ;  /* 0xfffffffc00037812 */ /* 0x000fe200078ec0ff */
[----:B------:R-:W-:Y:S01]  /*1660*/  VIADD R0, R98, 0xffffffff ;  /* 0xffffffff62007836 */ /* 0x000fe20000000000 */
[----:B------:R-:W-:Y:S01]  /*1670*/  ULOP3.LUT UR4, UR4, 0x1, URZ, 0xc0, !UPT ;  /* 0x0000000104047892 */ /* 0x000fe2000f8ec03f */
[--C-:B------:R-:W-:Y:S01]  /*1680*/  IMAD R100, R9, -0x10, -R92.reuse ;  /* 0xfffffff009647824 */ /* 0x100fe200078e0a5c */
[----:B0-----:R-:W-:Y:S01]  /*1690*/  ULEA UR40, UR5, UR40, 0x18 ;  /* 0x0000002805287291 */ /* 0x001fe2000f8ec03f */
[----:B------:R-:W-:Y:S01]  /*16a0*/  IMAD.IADD R3, R4, 0x1, -R3 ;  /* 0x0000000104037824 */ /* 0x000fe200078e0a03 */
[C---:B------:R-:W-:Y:S01]  /*16b0*/  ISETP.NE.AND P0, PT, R0.reuse, RZ, PT ;  /* 0x000000ff0000720c */ /* 0x040fe20003f05270 */
[----:B------:R-:W-:Y:S01]  /*16c0*/  IMAD.SHL.U32 R0, R0, 0x8, RZ ;  /* 0x0000000800007824 */ /* 0x000fe200078e00ff */
[----:B------:R-:W-:Y:S01]  /*16d0*/  UIADD3 UR44, UR40, 0x50, URZ ;  /* 0x00000050282c7890 */ /* 0x000fe2000fffe03f */
[--C-:B------:R-:W-:Y:S01]  /*16e0*/  SHF.R.S32.HI R93, RZ, 0x1f, R92.reuse ;  /* 0x0000001fff5d7819 */ /* 0x100fe2000001145c */
[----:B------:R-:W-:Y:S01]  /*16f0*/  IMAD.SHL.U32 R94, R3, 0x2, RZ ;  /* 0x00000002035e7824 */ /* 0x000fe200078e00ff */
[----:B------:R-:W-:Y:S01]  /*1700*/  USEL UR41, UR41, URZ, !UP0 ;  /* 0x0000003f29297287 */ /* 0x000fe2000c000000 */
[----:B------:R-:W-:Y:S01]  /*1710*/  LOP3.LUT R0, R0, 0x8, RZ, 0xc0, !PT ;  /* 0x0000000800007812 */ /* 0x000fe200078ec0ff */
[----:B------:R-:W-:Y:S01]  /*1720*/  USEL UR42, UR55, 0x1, UP1 ;  /* 0x00000001372a7887 */ /* 0x000fe20008800000 */
[C---:B--2---:R-:W-:Y:S01]  /*1730*/  SHF.L.U64.HI R91, R96.reuse, 0x3, R97 ;  /* 0x00000003605b7819 */ /* 0x044fe20000010261 */
[----:B------:R-:W-:Y:S01]  /*1740*/  USHF.L.U32 UR6, UR6, UR45, URZ ;  /* 0x0000002d06067299 */ /* 0x000fe2000800063f */
[----:B------:R-:W-:Y:S01]  /*1750*/  IMAD.WIDE R92, R9, 0x10, R92 ;  /* 0x00000010095c7825 */ /* 0x000fe200078e025c */
[----:B------:R-:W-:Y:S01]  /*1760*/  UISETP.EQ.U32.AND UP0, UPT, UR4, 0x1, !UP0 ;  /* 0x000000010400788c */ /* 0x000fe2000c702070 */
[----:B------:R-:W-:Y:S01]  /*1770*/  SEL R101, RZ, 0x1, P0 ;  /* 0x00000001ff657807 */ /* 0x000fe20000000000 */
[----:B------:R-:W-:Y:S01]  /*1780*/  ULDC UR51, c[0x0][0x600] ;  /* 0x0001800000337ab9 */ /* 0x000fe20000000800 */
[----:B------:R-:W-:Y:S01]  /*1790*/  IMAD.SHL.U32 R96, R96, 0x8, RZ ;  /* 0x0000000860607824 */ /* 0x000fe200078e00ff */
[----:B------:R-:W-:Y:S01]  /*17a0*/  LEA R98, R98, UR44, 0x3 ;  /* 0x0000002c62627c11 */ /* 0x000fe2000f8e18ff */
[----:B-1----:R-:W-:Y:S01]  /*17b0*/  IMAD R97, R3, -0x2, R6 ;  /* 0xfffffffe03617824 */ /* 0x002fe200078e0206 */
[----:B------:R-:W-:Y:S01]  /*17c0*/  LOP3.LUT R102, R0, 0x8, RZ, 0x3c, !PT ;  /* 0x0000000800667812 */ /* 0x000fe200078e3cff */
[----:B------:R-:W-:Y:S01]  /*17d0*/  VIADD R100, R100, UR8 ;  /* 0x0000000864647c36 */ /* 0x000fe20008000000 */
[----:B------:R-:W-:Y:S01]  /*17e0*/  LOP3.LUT R99, R0, 0x18, RZ, 0x3c, !PT ;  /* 0x0000001800637812 */ /* 0x000fe200078e3cff */
[----:B------:R-:W-:Y:S01]  /*17f0*/  UMOV UR7, 0x1 ;  /* 0x0000000100077882 */ /* 0x000fe20000000000 */
[----:B------:R-:W-:Y:S01]  /*1800*/  SHF.R.S32.HI R95, RZ, 0x1f, R94 ;  /* 0x0000001fff5f7819 */ /* 0x000fe2000001145e */
[----:B------:R-:W-:-:S02]  /*1810*/  ULOP3.LUT UR50, UR38, 0x1, URZ, 0xfc, !UPT ;  /* 0x0000000126327892 */ /* 0x000fc4000f8efc3f */
[----:B------:R-:W-:Y:S02]  /*1820*/  USHF.L.U32 UR39, UR55, 0x1, URZ ;  /* 0x0000000137277899 */ /* 0x000fe4000800063f */
[----:B------:R-:W-:Y:S02]  /*1830*/  UIADD3 UR51, UR51, -0x1, URZ ;  /* 0xffffffff33337890 */ /* 0x000fe4000fffe03f */
[----:B------:R-:W-:Y:S02]  /*1840*/  USHF.L.U32 UR45, UR7, UR45, URZ ;  /* 0x0000002d072d7299 */ /* 0x000fe4000800063f */
[----:B------:R-:W-:Y:S02]  /*1850*/  UIADD3 UR42, -UR42, UR55, URZ ;  /* 0x000000372a2a7290 */ /* 0x000fe4000fffe13f */
[----:B------:R-:W-:Y:S02]  /*1860*/  ULOP3.LUT UR48, URZ, UR6, URZ, 0x33, !UPT ;  /* 0x000000063f307292 */ /* 0x000fe4000f8e333f */
[----:B------:R-:W-:-:S12]  /*1870*/  USEL UR43, URZ, 0x1, !UP0 ;  /* 0x000000013f2b7887 */ /* 0x000fd8000c000000 */
.L_x_165:
[----:B------:R-:W-:-:S04]  /*1880*/  SHF.L.U32 R3, R101, 0x1f, RZ ;  /* 0x0000001f65037819 */ /* 0x000fc800000006ff */
[----:B------:R-:W0:Y:S02]  /*1890*/  SYNCS.PHASECHK.TRANS64.TRYWAIT P0, [R98+URZ+-0x8], R3 ;  /* 0xfffff803620075a7 */ /* 0x000e24000800017f */
[----:B012345:R-:W-:Y:S05]  /*18a0*/  @!P0 BRA `(.L_x_18) ;  /* 0x00000070002c8947 */ /* 0x03ffea0003800000 */
.L_x_187:
[----:B------:R-:W-:Y:S02]  /*18b0*/  ULDC UR4, c[0x0][0x28c] ;  /* 0x0000a30000047ab9 */ /* 0x000fe40000000800 */
[----:B------:R-:W-:-:S13]  /*18c0*/  ISETP.LT.AND P0, PT, RZ, UR4, PT ;  /* 0x00000004ff007c0c */ /* 0x000fda000bf01270 */
[----:B------:R-:W-:Y:S05]  /*18d0*/  @P0 BRA `(.L_x_19) ;  /* 0x0000000000400947 */ /* 0x000fea0003800000 */
[----:B------:R-:W-:Y:S01]  /*18e0*/  MOV R0, 0x0 ;  /* 0x0000000000007802 */ /* 0x000fe20000000f00 */
[----:B------:R-:W-:Y:S01]  /*18f0*/  ULDC.64 UR4, c[0x4][0x68] ;  /* 0x01001a0000047ab9 */ /* 0x000fe20000000a00 */
[----:B------:R-:W-:Y:S01]  /*1900*/  ULDC.64 UR6, c[0x4][0x8] ;  /* 0x0100020000067ab9 */ /* 0x000fe20000000a00 */
[----:B------:R-:W-:Y:S01]  /*1910*/  IMAD.U32 R4, RZ, RZ, UR4 ;  /* 0x00000004ff047e24 */ /* 0x000fe2000f8e00ff */
[----:B------:R1:W2:Y:S01]  /*1920*/  LDC.64 R14, c[0x4][R0] ;  /* 0x01000000000e7b82 */ /* 0x0002a20000000a00 */
[----:B------:R-:W-:Y:S01]  /*1930*/  IMAD.U32 R5, RZ, RZ, UR5 ;  /* 0x00000005ff057e24 */ /* 0x000fe2000f8e00ff */
[----:B------:R-:W-:Y:S01]  /*1940*/  ULDC.64 UR4, c[0x4][0x70] ;  /* 0x01001c0000047ab9 */ /* 0x000fe20000000a00 */
[----:B------:R-:W-:Y:S02]  /*1950*/  IMAD.U32 R10, RZ, RZ, UR6 ;  /* 0x00000006ff0a7e24 */ /* 0x000fe4000f8e00ff */
[----:B------:R-:W-:Y:S02]  /*1960*/  IMAD.U32 R6, RZ, RZ, UR4 ;  /* 0x00000004ff067e24 */ /* 0x000fe4000f8e00ff */
[----:B------:R-:W-:-:S02]  /*1970*/  IMAD.U32 R7, RZ, RZ, UR5 ;  /* 0x00000005ff077e24 */ /* 0x000fc4000f8e00ff */
[----:B------:R-:W-:Y:S02]  /*1980*/  IMAD.U32 R11, RZ, RZ, UR7 ;  /* 0x00000007ff0b7e24 */ /* 0x000fe4000f8e00ff */
[----:B------:R-:W-:Y:S02]  /*1990*/  IMAD.MOV.U32 R8, RZ, RZ, 0x1e1 ;  /* 0x000001e1ff087424 */ /* 0x000fe400078e00ff */
[----:B------:R-:W-:Y:S02]  /*19a0*/  IMAD.MOV.U32 R12, RZ, RZ, 0x1 ;  /* 0x00000001ff0c7424 */ /* 0x000fe400078e00ff */
[----:B-1----:R-:W-:-:S07]  /*19b0*/  IMAD.MOV.U32 R13, RZ, RZ, RZ ;  /* 0x000000ffff0d7224 */ /* 0x002fce00078e00ff */
[----:B------:R-:W-:-:S07]  /*19c0*/  LEPC R20, `(.L_x_19) ;  /* 0x000000001014794e */ /* 0x000fce0000000000 */
[----:B0-2--5:R-:W-:Y:S05]  /*19d0*/  CALL.ABS.NOINC R14 ;  /* 0x000000000e007343 */ /* 0x025fea0003c00000 */
.L_x_19:
[----:B------:R-:W-:-:S05]  /*19e0*/  IMAD.U32 R0, RZ, RZ, UR50 ;  /* 0x00000032ff007e24 */ /* 0x000fca000f8e00ff */
[----:B------:R-:W-:-:S13]  /*19f0*/  ISETP.NE.AND P0, PT, R0, 0x3, PT ;  /* 0x000000030000780c */ /* 0x000fda0003f05270 */
[----:B------:R-:W-:Y:S05]  /*1a00*/  @!P0 BRA `(.L_x_20) ;  /* 0x0000000000048947 */ /* 0x000fea0003800000 */
[----:B------:R-:W-:Y:S01]  /*1a10*/  BPT.TRAP 0x1 ;  /* 0x000000040000795c */ /* 0x000fe20000300000 */
.L_x_20:
[----:B0-----:R-:W-:Y:S02]  /*1a20*/  IMAD.U32 R3, RZ, RZ, UR41 ;  /* 0x00000029ff037e24 */ /* 0x001fe4000f8e00ff */
[----:B------:R-:W-:-:S03]  /*1a30*/  IMAD.U32 R0, RZ, RZ, UR43 ;  /* 0x0000002bff007e24 */ /* 0x000fc6000f8e00ff */
[----:B------:R-:W-:Y:S02]  /*1a40*/  LEA R3, R3, UR40, 0x3 ;  /* 0x0000002803037c11 */ /* 0x000fe4000f8e18ff */
[----:B------:R-:W-:-:S04]  /*1a50*/  SHF.L.U32 R0, R0, 0x1f, RZ ;  /* 0x0000001f00007819 */ /* 0x000fc800000006ff */
[----:B------:R0:W1:Y:S01]  /*1a60*/  SYNCS.PHASECHK.TRANS64.TRYWAIT P1, [R3+URZ], R0 ;  /* 0x00000000030075a7 */ /* 0x000062000802017f */
[----:B------:R-:W-:Y:S05]  /*1a70*/  @!P0 BRA `(.L_x_21) ;  /* 0x0000000000048947 */ /* 0x000fea0003800000 */
[----:B------:R-:W-:Y:S01]  /*1a80*/  BPT.TRAP 0x1 ;  /* 0x000000040000795c */ /* 0x000fe20000300000 */
.L_x_21:
[----:B------:R-:W-:-:S05]  /*1a90*/  IMAD.U32 R4, RZ, RZ, UR42 ;  /* 0x0000002aff047e24 */ /* 0x000fca000f8e00ff */
[----:B------:R-:W-:Y:S01]  /*1aa0*/  ISETP.GE.AND P2, PT, R4, 0x1, PT ;  /* 0x000000010400780c */ /* 0x000fe20003f46270 */
[----:B-1----:R-:W-:-:S12]  /*1ab0*/  @P1 BRA `(.L_x_22) ;  /* 0x0000000000081947 */ /* 0x002fd80003800000 */
[----:B------:R-:W1:Y:S02]  /*1ac0*/  SYNCS.PHASECHK.TRANS64.TRYWAIT P1, [R3+URZ], R0 ;  /* 0x00000000030075a7 */ /* 0x000e64000802017f */
[----:B-1----:R-:W-:Y:S05]  /*1ad0*/  @!P1 BRA `(.L_x_23) ;  /* 0x0000006c00b49947 */ /* 0x002fea0003800000 */
.L_x_22:
[----:B------:R-:W-:Y:S05]  /*1ae0*/  WARPSYNC.ALL ;  /* 0x0000000000007948 */ /* 0x000fea0003800000 */
[----:B------:R-:W-:Y:S01]  /*1af0*/  UIADD3 UR4, UR40, 0x180, URZ ;  /* 0x0000018028047890 */ /* 0x000fe2000fffe03f */
[----:B------:R-:W-:Y:S01]  /*1b00*/  WARPGROUP.ARRIVE ;  /* 0x00000000000079c5 */ /* 0x000fe20000000000 */
[----:B------:R-:W-:Y:S02]  /*1b10*/  UIADD3 UR5, UR40, 0x20180, URZ ;  /* 0x0002018028057890 */ /* 0x000fe4000fffe03f */
[----:B------:R-:W-:Y:S02]  /*1b20*/  USHF.R.U32.HI UR4, URZ, 0x4, UR4 ;  /* 0x000000043f047899 */ /* 0x000fe40008011604 */
[----:B------:R-:W-:-:S02]  /*1b30*/  USHF.R.U32.HI UR5, URZ, 0x4, UR5 ;  /* 0x000000043f057899 */ /* 0x000fc40008011605 */
[----:B------:R-:W-:Y:S02]  /*1b40*/  ULOP3.LUT UR4, UR4, 0x3fff, URZ, 0xc0, !UPT ;  /* 0x00003fff04047892 */ /* 0x000fe4000f8ec03f */
[----:B------:R-:W-:Y:S02]  /*1b50*/  ULOP3.LUT UR5, UR5, 0x3fff, URZ, 0xc0, !UPT ;  /* 0x00003fff05057892 */ /* 0x000fe4000f8ec03f */
[----:B------:R-:W-:Y:S02]  /*1b60*/  ULOP3.LUT UR4, UR4, 0x10000, URZ, 0xfc, !UPT ;  /* 0x0001000004047892 */ /* 0x000fe4000f8efc3f */
[----:B------:R-:W-:Y:S02]  /*1b70*/  ULOP3.LUT UR5, UR5, 0x10000, URZ, 0xfc, !UPT ;  /* 0x0001000005057892 */ /* 0x000fe4000f8efc3f */
[----:B------:R-:W-:Y:S02]  /*1b80*/  ULEA UR7, UR41, UR4, 0xb ;  /* 0x0000000429077291 */ /* 0x000fe4000f8e583f */
[----:B------:R-:W-:Y:S01]  /*1b90*/  ULEA UR6, UR41, UR5, 0xc ;  /* 0x0000000529067291 */ /* 0x000fe2000f8e603f */
[----:B------:R-:W-:Y:S01]  /*1ba0*/  UMOV UR9, 0x40000040 ;  /* 0x4000004000097882 */ /* 0x000fe20000000000 */
[----:B------:R-:W-:-:S03]  /*1bb0*/  UMOV UR11, 0x40000040 ;  /* 0x40000040000b7882 */ /* 0x000fc60000000000 */
[----:B------:R-:W-:Y:S02]  /*1bc0*/  UMOV UR8, UR7 ;  /* 0x0000000700087c82 */ /* 0x000fe40008000000 */
[----:B------:R-:W-:Y:S02]  /*1bd0*/  UMOV UR10, UR6 ;  /* 0x00000006000a7c82 */ /* 0x000fe40008000000 */
[----:B------:R-:W-:Y:S01]  /*1be0*/  HGMMA.64x128x8.F32.TF32 R24, gdesc[UR8], RZ, !UPT, gsb0 ;  /* 0x05e00000081879f0 */ /* 0x000fe2000c0028ff */
[----:B------:R-:W-:Y:S02]  /*1bf0*/  UIADD3 UR8, UR7, 0x2, URZ ;  /* 0x0000000207087890 */ /* 0x000fe4000fffe03f */
[----:B------:R-:W-:Y:S01]  /*1c00*/  UIADD3 UR10, UR6, 0x2, URZ ;  /* 0x00000002060a7890 */ /* 0x000fe2000fffe03f */
[----:B------:R-:W-:Y:S01]  /*1c10*/  UMOV UR9, 0x40000040 ;  /* 0x4000004000097882 */ /* 0x000fe20000000000 */
[----:B------:R-:W-:Y:S01]  /*1c20*/  UMOV UR11, 0x40000040 ;  /* 0x40000040000b7882 */ /* 0x000fe20000000000 */
[----:B------:R-:W-:-:S02]  /*1c30*/  WARPGROUP.DEPBAR.LE gsb0, 0x0 ;  /* 0x00008000000079c5 */ /* 0x000fc40000010000 */
[----:B------:R-:W-:-:S06]  /*1c40*/  WARPGROUP.ARRIVE ;  /* 0x00000000000079c5 */ /* 0x000fcc0000000000 */
[----:B------:R-:W-:Y:S01]  /*1c50*/  HGMMA.64x128x8.F32.TF32 R24, gdesc[UR8], R24, gsb0 ;  /* 0x05e00000081879f0 */ /* 0x000fe20008002818 */
[----:B------:R-:W-:Y:S02]  /*1c60*/  UIADD3 UR8, UR7, 0x4, URZ ;  /* 0x0000000407087890 */ /* 0x000fe4000fffe03f */
[----:B------:R-:W-:Y:S01]  /*1c70*/  UIADD3 UR10, UR6, 0x4, URZ ;  /* 0x00000004060a7890 */ /* 0x000fe2000fffe03f */
[----:B------:R-:W-:Y:S01]  /*1c80*/  UMOV UR9, 0x40000040 ;  /* 0x4000004000097882 */ /* 0x000fe20000000000 */
[----:B------:R-:W-:Y:S01]  /*1c90*/  UMOV UR11, 0x40000040 ;  /* 0x40000040000b7882 */ /* 0x000fe20000000000 */
[----:B------:R-:W-:Y:S02]  /*1ca0*/  WARPGROUP.DEPBAR.LE gsb0, 0x0 ;  /* 0x00008000000079c5 */ /* 0x000fe40000010000 */
        /* <DEDUP_REMOVED lines=92> */
[----:B------:R-:W-:Y:S03]  /*2270*/  HGMMA.64x128x8.F32.TF32 R24, gdesc[UR8], R24, gsb0 ;  /* 0x05e00000081879f0 */ /* 0x000fe60008002818 */
[----:B------:R-:W-:Y:S02]  /*2280*/  WARPGROUP.DEPBAR.LE gsb0, 0x0 ;  /* 0x00008000000079c5 */ /* 0x000fe40000010000 */
[----:B------:R-:W-:Y:S05]  /*2290*/  @!P2 BRA `(.L_x_24) ;  /* 0x000000080068a947 */ /* 0x000fea0003800000 */
[----:B------:R-:W-:Y:S01]  /*22a0*/  UIADD3 UR6, UR41, 0x1, URZ ;  /* 0x0000000129067890 */ /* 0x000fe2000fffe03f */
[----:B01----:R-:W-:Y:S02]  /*22b0*/  IMAD.U32 R0, RZ, RZ, UR42 ;  /* 0x0000002aff007e24 */ /* 0x003fe4000f8e00ff */
[----:B------:R-:W-:Y:S01]  /*22c0*/  IMAD.U32 R3, RZ, RZ, UR41 ;  /* 0x00000029ff037e24 */ /* 0x000fe2000f8e00ff */
[----:B------:R-:W-:-:S04]  /*22d0*/  UISETP.NE.AND UP0, UPT, UR6, 0x4, UPT ;  /* 0x000000040600788c */ /* 0x000fc8000bf05270 */
[----:B------:R-:W-:Y:S02]  /*22e0*/  USEL UR7, URZ, 0x1, UP0 ;  /* 0x000000013f077887 */ /* 0x000fe40008000000 */
[----:B------:R-:W-:Y:S02]  /*22f0*/  USEL UR6, UR6, URZ, UP0 ;  /* 0x0000003f06067287 */ /* 0x000fe40008000000 */
[----:B------:R-:W-:-:S06]  /*2300*/  ULOP3.LUT UR7, UR43, UR7, URZ, 0x3c, !UPT ;  /* 0x000000072b077292 */ /* 0x000fcc000f8e3c3f */
[----:B------:R-:W-:-:S07]  /*2310*/  IMAD.U32 R6, RZ, RZ, UR7 ;  /* 0x00000007ff067e24 */ /* 0x000fce000f8e00ff */
.L_x_31:
[----:B------:R-:W-:Y:S05]  /*2320*/  @!P0 BRA `(.L_x_25) ;  /* 0x0000000000048947 */ /* 0x000fea0003800000 */
[----:B------:R-:W-:Y:S01]  /*2330*/  BPT.TRAP 0x1 ;  /* 0x000000040000795c */ /* 0x000fe20000300000 */
.L_x_25:
[----:B------:R-:W-:Y:S01]  /*2340*/  ULEA UR7, UR6, UR40, 0x3 ;  /* 0x0000002806077291 */ /* 0x000fe2000f8e183f */
[----:B------:R-:W-:-:S08]  /*2350*/  SHF.L.U32 R4, R6, 0x1f, RZ ;  /* 0x0000001f06047819 */ /* 0x000fd000000006ff */
[----:B------:R0:W1:Y:S01]  /*2360*/  SYNCS.PHASECHK.TRANS64.TRYWAIT P1, [UR7], R4 ;  /* 0x00000004ff0075a7 */ /* 0x0000620008020147 */
[----:B------:R-:W-:Y:S05]  /*2370*/  @!P0 BRA `(.L_x_26) ;  /* 0x0000000000048947 */ /* 0x000fea0003800000 */
[----:B------:R-:W-:Y:S01]  /*2380*/  BPT.TRAP 0x1 ;  /* 0x000000040000795c */ /* 0x000fe20000300000 */
.L_x_26:
[----:B-1----:R-:W-:Y:S05]  /*2390*/  @P1 BRA `(.L_x_27) ;  /* 0x0000000000081947 */ /* 0x002fea0003800000 */
[----:B------:R-:W1:Y:S02]  /*23a0*/  SYNCS.PHASECHK.TRANS64.TRYWAIT P1, [UR7], R4 ;  /* 0x00000004ff0075a7 */ /* 0x000e640008020147 */
[----:B-1----:R-:W-:Y:S05]  /*23b0*/  @!P1 BRA `(.L_x_28) ;  /* 0x0000006400909947 */ /* 0x002fea0003800000 */
.L_x_27:
[----:B------:R-:W-:Y:S01]  /*23c0*/  ULEA UR8, UR6, UR5, 0xc ;  /* 0x0000000506087291 */ /* 0x000fe2000f8e603f */
[----:B------:R-:W-:Y:S01]  /*23d0*/  WARPGROUP.ARRIVE ;  /* 0x00000000000079c5 */ /* 0x000fe20000000000 */
[----:B------:R-:W-:Y:S01]  /*23e0*/  ULEA UR7, UR6, UR4, 0xb ;  /* 0x0000000406077291 */ /* 0x000fe2000f8e583f */
[----:B------:R-:W-:Y:S01]  /*23f0*/  UMOV UR15, 0x40000040 ;  /* 0x40000040000f7882 */ /* 0x000fe20000000000 */
[----:B------:R-:W-:Y:S01]  /*2400*/  UMOV UR13, 0x40000040 ;  /* 0x40000040000d7882 */ /* 0x000fe20000000000 */
[----:B------:R-:W-:Y:S02]  /*2410*/  UIADD3 UR10, UR8, 0xc06, URZ ;  /* 0x00000c06080a7890 */ /* 0x000fe4000fffe03f */
[----:B------:R-:W-:Y:S02]  /*2420*/  UMOV UR14, UR8 ;  /* 0x00000008000e7c82 */ /* 0x000fe40008000000 */
[----:B------:R-:W-:Y:S01]  /*2430*/  UMOV UR12, UR7 ;  /* 0x00000007000c7c82 */ /* 0x000fe20008000000 */
[----:B------:R-:W-:Y:S01]  /*2440*/  UMOV UR11, 0x40000040 ;  /* 0x40000040000b7882 */ /* 0x000fe20000000000 */
[----:B------:R-:W-:Y:S01]  /*2450*/  HGMMA.64x128x8.F32.TF32 R24, gdesc[UR12], R24, gsb0 ;  /* 0x05e000000c1879f0 */ /* 0x000fe20008002818 */
[----:B------:R-:W-:-:S02]  /*2460*/  UIADD3 UR14, UR8, 0x2, URZ ;  /* 0x00000002080e7890 */ /* 0x000fc4000fffe03f */
[----:B------:R-:W-:Y:S01]  /*2470*/  UIADD3 UR12, UR7, 0x2, URZ ;  /* 0x00000002070c7890 */ /* 0x000fe2000fffe03f */
[----:B------:R-:W-:Y:S01]  /*2480*/  UMOV UR15, 0x40000040 ;  /* 0x40000040000f7882 */ /* 0x000fe20000000000 */
        /* <DEDUP_REMOVED lines=93> */
[----:B------:R-:W-:Y:S01]  /*2a60*/  UIADD3 UR8, UR7, 0x606, URZ ;  /* 0x0000060607087890 */ /* 0x000fe2000fffe03f */
[----:B------:R-:W-:Y:S02]  /*2a70*/  WARPGROUP.DEPBAR.LE gsb0, 0x0 ;  /* 0x00008000000079c5 */ /* 0x000fe40000010000 */
[----:B------:R-:W-:-:S06]  /*2a80*/  WARPGROUP.ARRIVE ;  /* 0x00000000000079c5 */ /* 0x000fcc0000000000 */
[----:B------:R-:W-:Y:S03]  /*2a90*/  HGMMA.64x128x8.F32.TF32 R24, gdesc[UR12], R24, gsb0 ;  /* 0x05e000000c1879f0 */ /* 0x000fe60008002818 */
[----:B------:R-:W-:Y:S02]  /*2aa0*/  WARPGROUP.DEPBAR.LE gsb0, 0x0 ;  /* 0x00008000000079c5 */ /* 0x000fe40000010000 */
[----:B------:R-:W-:-:S07]  /*2ab0*/  WARPGROUP.ARRIVE ;  /* 0x00000000000079c5 */ /* 0x000fce0000000000 */
[----:B------:R-:W-:Y:S03]  /*2ac0*/  HGMMA.64x128x8.F32.TF32 R24, gdesc[UR8], R24, gsb0 ;  /* 0x05e00000081879f0 */ /* 0x000fe60008002818 */
[----:B------:R-:W-:Y:S02]  /*2ad0*/  WARPGROUP.DEPBAR.LE gsb0, 0x0 ;  /* 0x00008000000079c5 */ /* 0x000fe40000010000 */
[----:B------:R-:W-:Y:S05]  /*2ae0*/  @!P0 BRA `(.L_x_29) ;  /* 0x0000000000048947 */ /* 0x000fea0003800000 */
[----:B------:R-:W-:Y:S01]  /*2af0*/  BPT.TRAP 0x1 ;  /* 0x000000040000795c */ /* 0x000fe20000300000 */
.L_x_29:
[----:B------:R-:W-:Y:S01]  /*2b00*/  ISETP.NE.AND P1, PT, R88, RZ, PT ;  /* 0x000000ff5800720c */ /* 0x000fe20003f25270 */
[----:B------:R-:W-:-:S12]  /*2b10*/  UISETP.GT.U32.AND UP0, UPT, UR38, 0x1, UPT ;  /* 0x000000012600788c */ /* 0x000fd8000bf04070 */
[----:B01----:R-:W-:-:S05]  /*2b20*/  @P1 LEA R4, R3, UR40, 0x3 ;  /* 0x0000002803041c11 */ /* 0x003fca000f8e18ff */
[----:B------:R-:W-:-:S05]  /*2b30*/  @P1 VIADD R4, R4, 0x20 ;  /* 0x0000002004041836 */ /* 0x000fca0000000000 */
[----:B------:R-:W-:-:S04]  /*2b40*/  @P1 PRMT R4, R23, 0x654, R4 ;  /* 0x0000065417041816 */ /* 0x000fc80000000004 */
[----:B------:R0:W-:Y:S01]  /*2b50*/  @P1 SYNCS.ARRIVE.TRANS64.RED.A1T0 RZ, [R4+URZ], RZ ;  /* 0x000000ff04ff19a7 */ /* 0x0001e2000810043f */
[----:B------:R-:W-:-:S13]  /*2b60*/  PLOP3.LUT P1, PT, PT, PT, UP0, 0x80, 0x0 ;  /* 0x000000000000781c */ /* 0x000fda0003f2f008 */
[----:B0-----:R-:W-:Y:S05]  /*2b70*/  @P1 BRA `(.L_x_30) ;  /* 0x0000000000041947 */ /* 0x001fea0003800000 */
[----:B------:R-:W-:Y:S01]  /*2b80*/  BPT.TRAP 0x1 ;  /* 0x000000040000795c */ /* 0x000fe20000300000 */
.L_x_30:
[----:B------:R-:W-:Y:S01]  /*2b90*/  UIADD3 UR6, UR6, 0x1, URZ ;  /* 0x0000000106067890 */ /* 0x000fe2000fffe03f */
[C---:B------:R-:W-:Y:S01]  /*2ba0*/  ISETP.GT.AND P2, PT, R0.reuse, 0x1, PT ;  /* 0x000000010000780c */ /* 0x040fe20003f44270 */
[----:B------:R-:W-:Y:S02]  /*2bb0*/  VIADD R3, R3, 0x1 ;  /* 0x0000000103037836 */ /* 0x000fe40000000000 */
[----:B------:R-:W-:Y:S01]  /*2bc0*/  UISETP.NE.AND UP0, UPT, UR6, 0x4, UPT ;  /* 0x000000040600788c */ /* 0x000fe2000bf05270 */
[----:B------:R-:W-:Y:S02]  /*2bd0*/  VIADD R0, R0, 0xffffffff ;  /* 0xffffffff00007836 */ /* 0x000fe40000000000 */
[C---:B------:R-:W-:Y:S01]  /*2be0*/  ISETP.NE.AND P1, PT, R3.reuse, 0x4, PT ;  /* 0x000000040300780c */ /* 0x040fe20003f25270 */
[----:B------:R-:W-:Y:S02]  /*2bf0*/  USEL UR7, URZ, 0x1, UP0 ;  /* 0x000000013f077887 */ /* 0x000fe40008000000 */
[----:B------:R-:W-:Y:S01]  /*2c00*/  USEL UR6, UR6, URZ, UP0 ;  /* 0x0000003f06067287 */ /* 0x000fe20008000000 */
[----:B------:R-:W-:-:S03]  /*2c10*/  SEL R3, R3, RZ, P1 ;  /* 0x000000ff03037207 */ /* 0x000fc60000800000 */
[----:B------:R-:W-:Y:S01]  /*2c20*/  LOP3.LUT R6, R6, UR7, RZ, 0x3c, !PT ;  /* 0x0000000706067c12 */ /* 0x000fe2000f8e3cff */
[----:B------:R-:W-:Y:S07]  /*2c30*/  @P2 BRA `(.L_x_31) ;  /* 0xfffffff400b82947 */ /* 0x000fee000383ffff */
.L_x_24:
[----:B01----:R-:W0:Y:S01]  /*2c40*/  LDC R0, c[0x0][0x28c] ;  /* 0x0000a300ff007b82 */ /* 0x003e220000000800 */
[----:B------:R1:W-:Y:S01]  /*2c50*/  SYNCS.ARRIVE.TRANS64.A1T0 RZ, [R102+UR44], RZ ;  /* 0x000000ff66ff79a7 */ /* 0x0003e2000810002c */
[----:B0-----:R-:W-:-:S13]  /*2c60*/  ISETP.GE.AND P1, PT, R0, 0x1, PT ;  /* 0x000000010000780c */ /* 0x001fda0003f26270 */
[----:B-1----:R-:W-:Y:S05]  /*2c70*/  @!P1 BRA `(.L_x_32) ;  /* 0x0000000000409947 */ /* 0x002fea0003800000 */
[----:B------:R-:W-:Y:S05]  /*2c80*/  @!P0 BRA `(.L_x_33) ;  /* 0x0000000000048947 */ /* 0x000fea0003800000 */
[----:B------:R-:W-:Y:S01]  /*2c90*/  BPT.TRAP 0x1 ;  /* 0x000000040000795c */ /* 0x000fe20000300000 */
.L_x_33:
[----:B------:R-:W-:Y:S01]  /*2ca0*/  ISETP.NE.AND P0, PT, R88, RZ, PT ;  /* 0x000000ff5800720c */ /* 0x000fe20003f05270 */
[----:B------:R-:W-:-:S12]  /*2cb0*/  IMAD.U32 R3, RZ, RZ, UR40 ;  /* 0x00000028ff037e24 */ /* 0x000fd8000f8e00ff */
[----:B------:R-:W-:-:S05]  /*2cc0*/  VOTEU.ANY UP0, P0 ;  /* 0x00000000003f7886 */ /* 0x000fca0000000100 */
[----:B------:R-:W-:Y:S02]  /*2cd0*/  @UP0 UIADD3 UR4, UR42, UR41, URZ ;  /* 0x000000292a040290 */ /* 0x000fe4000fffe03f */
[----:B------:R-:W-:-:S04]  /*2ce0*/  UISETP.GT.U32.AND UP0, UPT, UR38, 0x1, UPT ;  /* 0x000000012600788c */ /* 0x000fc8000bf04070 */
[----:B------:R-:W-:-:S04]  /*2cf0*/  IMAD.U32 R0, RZ, RZ, UR4 ;  /* 0x00000004ff007e24 */ /* 0x000fc8000f8e00ff */
[----:B------:R-:W-:-:S05]  /*2d00*/  @P0 IMAD.SHL.U32 R0, R0, 0x8, RZ ;  /* 0x0000000800000824 */ /* 0x000fca00078e00ff */
[----:B------:R-:W-:-:S04]  /*2d10*/  @P0 LOP3.LUT R0, R0, 0x18, RZ, 0xc0, !PT ;  /* 0x0000001800000812 */ /* 0x000fc800078ec0ff */
[----:B------:R-:W-:-:S04]  /*2d20*/  @P0 IADD3 R0, R3, 0x20, R0 ;  /* 0x0000002003000810 */ /* 0x000fc80007ffe000 */
[----:B------:R-:W-:-:S04]  /*2d30*/  @P0 PRMT R0, R23, 0x654, R0 ;  /* 0x0000065417000816 */ /* 0x000fc80000000000 */
[----:B------:R0:W-:Y:S01]  /*2d40*/  @P0 SYNCS.ARRIVE.TRANS64.RED.A1T0 RZ, [R0+URZ], RZ ;  /* 0x000000ff00ff09a7 */ /* 0x0001e2000810043f */
[----:B------:R-:W-:-:S13]  /*2d50*/  PLOP3.LUT P0, PT, PT, PT, UP0, 0x80, 0x0 ;  /* 0x000000000000781c */ /* 0x000fda0003f0f008 */
[----:B0-----:R-:W-:Y:S05]  /*2d60*/  @P0 BRA `(.L_x_32) ;  /* 0x0000000000040947 */ /* 0x001fea0003800000 */
[----:B------:R-:W-:Y:S01]  /*2d70*/  BPT.TRAP 0x1 ;  /* 0x000000040000795c */ /* 0x000fe20000300000 */
.L_x_32:
[----:B------:R-:W-:Y:S02]  /*2d80*/  SHF.L.U32 R3, R101, 0x1f, RZ ;  /* 0x0000001f65037819 */ /* 0x000fe400000006ff */
[----:B------:R-:W-:Y:S02]  /*2d90*/  SHF.R.S32.HI R13, RZ, 0x1f, R19 ;  /* 0x0000001fff0d7819 */ /* 0x000fe40000011413 */
[----:B------:R-:W0:Y:S02]  /*2da0*/  SYNCS.PHASECHK.TRANS64.TRYWAIT P0, [R98+URZ+0x8], R3 ;  /* 0x00000803620075a7 */ /* 0x000e24000800017f */
[----:B0-----:R-:W-:Y:S05]  /*2db0*/  @!P0 BRA `(.L_x_34) ;  /* 0x0000005c00288947 */ /* 0x001fea0003800000 */
.L_x_188:
[----:B------:R-:W-:Y:S01]  /*2dc0*/  IMAD.SHL.U32 R5, R18, 0x40, RZ ;  /* 0x0000004012057824 */ /* 0x000fe200078e00ff */
[----:B------:R-:W-:Y:S01]  /*2dd0*/  ULDC UR6, c[0x0][0x284] ;  /* 0x0000a10000067ab9 */ /* 0x000fe20000000800 */
[----:B------:R-:W-:Y:S01]  /*2de0*/  IMAD.SHL.U32 R10, R2, 0x80, RZ ;  /* 0x00000080020a7824 */ /* 0x000fe200078e00ff */
[----:B------:R-:W-:Y:S01]  /*2df0*/  ULDC.64 UR4, c[0x0][0x5d0] ;  /* 0x0001740000047ab9 */ /* 0x000fe20000000a00 */
[----:B------:R-:W-:Y:S01]  /*2e00*/  IMAD.WIDE R20, R18, 0x40, R92 ;  /* 0x0000004012147825 */ /* 0x000fe200078e025c */
[----:B------:R-:W-:Y:S01]  /*2e10*/  ISETP.GE.AND P0, PT, R5, UR6, PT ;  /* 0x0000000605007c0c */ /* 0x000fe2000bf06270 */
[----:B------:R-:W-:Y:S01]  /*2e20*/  ULDC UR6, c[0x0][0x288] ;  /* 0x0000a20000067ab9 */ /* 0x000fe20000000800 */
[----:B------:R-:W-:Y:S01]  /*2e30*/  SHF.R.S32.HI R11, RZ, 0x1f, R10 ;  /* 0x0000001fff0b7819 */ /* 0x000fe2000001140a */
[----:B------:R-:W-:Y:S01]  /*2e40*/  IMAD R0, R13, UR4, RZ ;  /* 0x000000040d007c24 */ /* 0x000fe2000f8e02ff */
[----:B------:R-:W-:Y:S01]  /*2e50*/  ISETP.GE.OR P0, PT, R10, UR6, P0 ;  /* 0x000000060a007c0c */ /* 0x000fe20008706670 */
[----:B0-----:R-:W-:-:S04]  /*2e60*/  IMAD.WIDE.U32 R2, R19, UR4, R94 ;  /* 0x0000000413027c25 */ /* 0x001fc8000f8e005e */
[----:B------:R-:W-:Y:S01]  /*2e70*/  IMAD R7, R19, UR5, R0 ;  /* 0x0000000513077c24 */ /* 0x000fe2000f8e0200 */
[----:B------:R-:W-:Y:S01]  /*2e80*/  IADD3 R2, P1, R10, R2, RZ ;  /* 0x000000020a027210 */ /* 0x000fe20007f3e0ff */
[----:B------:R-:W-:Y:S02]  /*2e90*/  ULDC.64 UR4, c[0x0][0x5c8] ;  /* 0x0001720000047ab9 */ /* 0x000fe40000000a00 */
[----:B------:R-:W-:Y:S01]  /*2ea0*/  IMAD R9, R21, UR4, RZ ;  /* 0x0000000415097c24 */ /* 0x000fe2000f8e02ff */
[----:B------:R-:W-:-:S03]  /*2eb0*/  IADD3.X R3, R11, R3, R7, P1, !PT ;  /* 0x000000030b037210 */ /* 0x000fc60000ffe407 */
[C---:B------:R-:W-:Y:S02]  /*2ec0*/  IMAD R9, R20.reuse, UR5, R9 ;  /* 0x0000000514097c24 */ /* 0x040fe4000f8e0209 */
[----:B------:R-:W-:Y:S01]  /*2ed0*/  IMAD.WIDE.U32 R104, R20, UR4, R2 ;  /* 0x0000000414687c25 */ /* 0x000fe2000f8e0002 */
[----:B------:R-:W-:Y:S06]  /*2ee0*/  @P0 BRA `(.L_x_35) ;  /* 0x0000003c00d80947 */ /* 0x000fec0003800000 */
[----:B-----5:R-:W-:Y:S01]  /*2ef0*/  FSETP.NEU.AND P1, PT, R90, RZ, PT ;  /* 0x000000ff5a00720b */ /* 0x020fe20003f2d000 */
[----:B------:R-:W-:Y:S01]  /*2f00*/  IMAD.IADD R14, R97, 0x1, -R10 ;  /* 0x00000001610e7824 */ /* 0x000fe200078e0a0a */
[----:B------:R-:W-:Y:S01]  /*2f10*/  BSSY B0, `(.L_x_35) ;  /* 0x00003f3000007945 */ /* 0x000fe20003800000 */
[----:B------:R-:W-:Y:S02]  /*2f20*/  IMAD.IADD R0, R100, 0x1, -R5 ;  /* 0x0000000164007824 */ /* 0x000fe400078e0a05 */
[----:B------:R-:W-:Y:S01]  /*2f30*/  IMAD.IADD R113, R105, 0x1, R9 ;  /* 0x0000000169717824 */ /* 0x000fe200078e0209 */
[----:B------:R-:W-:-:S04]  /*2f40*/  ISETP.GT.AND P0, PT, R14, RZ, PT ;  /* 0x000000ff0e00720c */ /* 0x000fc80003f04270 */
[----:B------:R-:W-:-:S03]  /*2f50*/  ISETP.GT.AND P2, PT, R0, RZ, P0 ;  /* 0x000000ff0000720c */ /* 0x000fc60000744270 */
[----:B------:R-:W-:Y:S10]  /*2f60*/  @!P1 BRA `(.L_x_36) ;  /* 0x0000002c001c9947 */ /* 0x000ff40003800000 */
[----:B------:R-:W0:Y:S01]  /*2f70*/  LDC.64 R106, c[0x0][0x5b8] ;  /* 0x00016e00ff6a7b82 */ /* 0x000e220000000a00 */
[----:B------:R-:W-:-:S07]  /*2f80*/  ULDC.64 UR4, c[0x0][0x5c0] ;  /* 0x0001700000047ab9 */ /* 0x000fce0000000a00 */
[----:B------:R-:W1:Y:S08]  /*2f90*/  LDC.64 R108, c[0x0][0x5b0] ;  /* 0x00016c00ff6c7b82 */ /* 0x000e700000000a00 */
[----:B------:R-:W2:Y:S01]  /*2fa0*/  LDC.64 R110, c[0x0][0x5a8] ;  /* 0x00016a00ff6e7b82 */ /* 0x000ea20000000a00 */
[-C--:B0-----:R-:W-:Y:S02]  /*2fb0*/  IMAD R4, R13, R106.reuse, RZ ;  /* 0x0000006a0d047224 */ /* 0x081fe400078e02ff */
[----:B------:R-:W-:-:S04]  /*2fc0*/  IMAD.WIDE.U32 R2, R19, R106, R94 ;  /* 0x0000006a13027225 */ /* 0x000fc800078e005e */
[----:B------:R-:W-:Y:S01]  /*2fd0*/  IMAD R103, R19, R107, R4 ;  /* 0x0000006b13677224 */ /* 0x000fe200078e0204 */
[----:B------:R-:W-:Y:S01]  /*2fe0*/  IADD3 R4, P1, R10, R2, RZ ;  /* 0x000000020a047210 */ /* 0x000fe20007f3e0ff */
[----:B-1----:R-:W-:-:S03]  /*2ff0*/  IMAD R2, R21, R108, RZ ;  /* 0x0000006c15027224 */ /* 0x002fc600078e02ff */
[----:B------:R-:W-:Y:S01]  /*3000*/  IADD3.X R5, R11, R3, R103, P1, !PT ;  /* 0x000000030b057210 */ /* 0x000fe20000ffe467 */
[C---:B------:R-:W-:Y:S02]  /*3010*/  IMAD R21, R20.reuse, R109, R2 ;  /* 0x0000006d14157224 */ /* 0x040fe400078e0202 */
[----:B------:R-:W-:-:S04]  /*3020*/  IMAD.WIDE.U32 R2, R20, R108, R4 ;  /* 0x0000006c14027225 */ /* 0x000fc800078e0004 */
[----:B------:R-:W-:Y:S01]  /*3030*/  IMAD.IADD R3, R3, 0x1, R21 ;  /* 0x0000000103037824 */ /* 0x000fe200078e0215 */
[----:B--2---:R-:W-:-:S04]  /*3040*/  LEA R8, P1, R2, R110, 0x2 ;  /* 0x0000006e02087211 */ /* 0x004fc800078210ff */
[----:B------:R-:W-:-:S05]  /*3050*/  LEA.HI.X R9, R2, R111, R3, 0x2, P1 ;  /* 0x0000006f02097211 */ /* 0x000fca00008f1403 */
[----:B------:R0:W2:Y:S01]  /*3060*/  @P2 LDG.E.LTC128B R15, desc[UR36][R8.64] ;  /* 0x00000024080f2981 */ /* 0x0000a2000c1e1920 */
[----:B------:R-:W-:Y:S01]  /*3070*/  IMAD.WIDE.U32 R2, R20, R108, R10 ;  /* 0x0000006c14027225 */ /* 0x000fe200078e000a */
[----:B------:R-:W-:Y:S01]  /*3080*/  LEA R6, P3, R104, UR4, 0x2 ;  /* 0x0000000468067c11 */ /* 0x000fe2000f8610ff */
[----:B------:R-:W-:Y:S01]  /*3090*/  BSSY B1, `(.L_x_37) ;  /* 0x0000014000017945 */ /* 0x000fe20003800000 */
[----:B------:R-:W-:-:S04]  /*30a0*/  IADD3 R12, P1, R94, R2, RZ ;  /* 0x000000025e0c7210 */ /* 0x000fc80007f3e0ff */
[----:B------:R-:W-:Y:S01]  /*30b0*/  IADD3.X R13, R95, R21, R3, P1, !PT ;  /* 0x000000155f0d7210 */ /* 0x000fe20000ffe403 */
[----:B0-----:R-:W-:Y:S01]  /*30c0*/  IMAD.SHL.U32 R8, R108, 0x8, RZ ;  /* 0x000000086c087824 */ /* 0x001fe200078e00ff */
[----:B------:R-:W-:Y:S02]  /*30d0*/  ISETP.GT.AND P1, PT, R14, 0x1, PT ;  /* 0x000000010e00780c */ /* 0x000fe40003f24270 */
[----:B------:R-:W-:Y:S01]  /*30e0*/  SHF.L.U64.HI R9, R108, 0x3, R109 ;  /* 0x000000036c097819 */ /* 0x000fe2000001026d */
[----:B------:R-:W-:-:S04]  /*30f0*/  IMAD.WIDE.U32 R12, R19, R106, R12 ;  /* 0x0000006a130c7225 */ /* 0x000fc800078e000c */
[----:B------:R-:W-:Y:S01]  /*3100*/  IMAD.IADD R3, R103, 0x1, R13 ;  /* 0x0000000167037824 */ /* 0x000fe200078e020d */
[----:B------:R-:W-:Y:S01]  /*3110*/  LEA R2, P4, R12, R110, 0x2 ;  /* 0x0000006e0c027211 */ /* 0x000fe200078810ff */
[----:B------:R-:W-:-:S03]  /*3120*/  IMAD.WIDE.U32 R8, R20, R108, R8 ;  /* 0x0000006c14087225 */ /* 0x000fc600078e0008 */
[----:B------:R-:W-:Y:S02]  /*3130*/  LEA.HI.X R3, R12, R111, R3, 0x2, P4 ;  /* 0x0000006f0c037211 */ /* 0x000fe400020f1403 */
[----:B--2---:R-:W-:-:S05]  /*3140*/  LOP3.LUT R7, R15, 0xffffe000, RZ, 0xc0, !PT ;  /* 0xffffe0000f077812 */ /* 0x004fca00078ec0ff */
[----:B------:R-:W-:-:S04]  /*3150*/  FMUL R7, R7, R90 ;  /* 0x0000005a07077220 */ /* 0x000fc80000400000 */
[----:B------:R-:W-:Y:S01]  /*3160*/  FFMA R105, R24, R89, R7 ;  /* 0x0000005918697223 */ /* 0x000fe20000000007 */
[----:B------:R-:W-:Y:S02]  /*3170*/  LEA.HI.X R7, R104, UR5, R113, 0x2, P3 ;  /* 0x0000000568077c11 */ /* 0x000fe400098f1471 */
[----:B------:R-:W-:Y:S02]  /*3180*/  ISETP.GT.AND P3, PT, R0, RZ, P1 ;  /* 0x000000ff0000720c */ /* 0x000fe40000f64270 */
[----:B------:R-:W-:-:S05]  /*3190*/  F2FP.TF32.F32.PACK_B R105, R105 ;  /* 0x00000069ff69723e */ /* 0x000fca00024050ff */
[----:B------:R0:W-:Y:S06]  /*31a0*/  @P2 STG.E desc[UR36][R6.64], R105 ;  /* 0x0000006906002986 */ /* 0x0001ec000c101924 */
[----:B------:R-:W-:Y:S05]  /*31b0*/  @!P3 BRA `(.L_x_38) ;  /* 0x000000000004b947 */ /* 0x000fea0003800000 */
[----:B------:R1:W5:Y:S02]  /*31c0*/  LDG.E.LTC128B R15, desc[UR36][R2.64+0x4] ;  /* 0x00000424020f7981 */ /* 0x000364000c1e1920 */
.L_x_38:
[----:B------:R-:W-:Y:S05]  /*31d0*/  BSYNC B1 ;  /* 0x0000000000017941 */ /* 0x000fea0003800000 */
.L_x_37:
[----:B-----5:R-:W-:Y:S01]  /*31e0*/  LOP3.LUT R13, R15, 0xffffe000, RZ, 0xc0, !PT ;  /* 0xffffe0000f0d7812 */ /* 0x020fe200078ec0ff */
[----:B------:R-:W-:Y:S01]  /*31f0*/  IMAD.IADD R21, R21, 0x1, R9 ;  /* 0x0000000115157824 */ /* 0x000fe200078e0209 */
[----:B------:R-:W-:Y:S02]  /*3200*/  IADD3 R9, P2, R4, R8, RZ ;  /* 0x0000000804097210 */ /* 0x000fe40007f5e0ff */
[----:B------:R-:W-:Y:S01]  /*3210*/  ISETP.GT.AND P0, PT, R0, 0x8, P0 ;  /* 0x000000080000780c */ /* 0x000fe20000704270 */
[----:B------:R-:W-:Y:S02]  /*3220*/  FMUL R4, R13, R90 ;  /* 0x0000005a0d047220 */ /* 0x000fe40000400000 */
[----:B------:R-:W-:Y:S01]  /*3230*/  IMAD.X R18, R21, 0x1, R5, P2 ;  /* 0x0000000115127824 */ /* 0x000fe200010e0605 */
[----:B------:R-:W-:Y:S01]  /*3240*/  LEA R12, P2, R9, R110, 0x2 ;  /* 0x0000006e090c7211 */ /* 0x000fe200078410ff */
[----:B------:R-:W-:Y:S01]  /*3250*/  FFMA R25, R25, R89, R4 ;  /* 0x0000005919197223 */ /* 0x000fe20000000004 */
[----:B------:R-:W-:-:S02]  /*3260*/  @P3 IMAD.MOV.U32 R4, RZ, RZ, R6 ;  /* 0x000000ffff043224 */ /* 0x000fc400078e0006 */
[----:B------:R-:W-:Y:S01]  /*3270*/  @P3 IMAD.MOV.U32 R5, RZ, RZ, R7 ;  /* 0x000000ffff053224 */ /* 0x000fe200078e0007 */
[----:B------:R-:W-:Y:S02]  /*3280*/  LEA.HI.X R13, R9, R111, R18, 0x2, P2 ;  /* 0x0000006f090d7211 */ /* 0x000fe400010f1412 */
[----:B------:R-:W-:-:S05]  /*3290*/  F2FP.TF32.F32.PACK_B R25, R25 ;  /* 0x00000019ff19723e */ /* 0x000fca00024050ff */
[----:B------:R2:W-:Y:S04]  /*32a0*/  @P3 STG.E desc[UR36][R4.64+0x4], R25 ;  /* 0x0000041904003986 */ /* 0x0005e8000c101924 */
[----:B------:R-:W3:Y:S01]  /*32b0*/  @P0 LDG.E.LTC128B R15, desc[UR36][R12.64] ;  /* 0x000000240c0f0981 */ /* 0x000ee2000c1e1920 */
[----:B------:R-:W-:Y:S01]  /*32c0*/  IADD3 R10, P2, P3, R94, R8, R10 ;  /* 0x000000085e0a7210 */ /* 0x000fe20007b5e00a */
[----:B------:R-:W-:Y:S01]  /*32d0*/  BSSY B1, `(.L_x_39) ;  /* 0x0000011000017945 */ /* 0x000fe20003800000 */
[----:B------:R-:W-:Y:S02]  /*32e0*/  ISETP.GT.AND P1, PT, R0, 0x8, P1 ;  /* 0x000000080000780c */ /* 0x000fe40000f24270 */
[----:B------:R-:W-:Y:S02]  /*32f0*/  IADD3.X R11, R95, R21, R11, P2, P3 ;  /* 0x000000155f0b7210 */ /* 0x000fe400017e640b */
[C---:B------:R-:W-:Y:S01]  /*3300*/  LEA R8, P2, R96.reuse, R6, 0x2 ;  /* 0x0000000660087211 */ /* 0x040fe200078410ff */
[----:B------:R-:W-:Y:S01]  /*3310*/  IMAD.WIDE.U32 R10, R19, R106, R10 ;  /* 0x0000006a130a7225 */ /* 0x000fe200078e000a */
[----:B------:R-:W-:-:S03]  /*3320*/  SHF.L.U64.HI R19, R96, 0x2, R91 ;  /* 0x0000000260137819 */ /* 0x000fc6000001025b */
[----:B------:R-:W-:Y:S01]  /*3330*/  IMAD.IADD R11, R103, 0x1, R11 ;  /* 0x00000001670b7824 */ /* 0x000fe200078e020b */
[----:B--2---:R-:W-:-:S04]  /*3340*/  LEA R4, P3, R10, R110, 0x2 ;  /* 0x0000006e0a047211 */ /* 0x004fc800078610ff */
[----:B------:R-:W-:Y:S02]  /*3350*/  LEA.HI.X R5, R10, R111, R11, 0x2, P3 ;  /* 0x0000006f0a057211 */ /* 0x000fe400018f140b */
[----:B---3--:R-:W-:-:S05]  /*3360*/  LOP3.LUT R9, R15, 0xffffe000, RZ, 0xc0, !PT ;  /* 0xffffe0000f097812 */ /* 0x008fca00078ec0ff */
[----:B------:R-:W-:-:S04]  /*3370*/  FMUL R9, R9, R90 ;  /* 0x0000005a09097220 */ /* 0x000fc80000400000 */
[----:B------:R-:W-:Y:S01]  /*3380*/  FFMA R21, R26, R89, R9 ;  /* 0x000000591a157223 */ /* 0x000fe20000000009 */
[----:B------:R-:W-:-:S04]  /*3390*/  IMAD.X R9, R19, 0x1, R7, P2 ;  /* 0x0000000113097824 */ /* 0x000fc800010e0607 */
[----:B------:R-:W-:-:S05]  /*33a0*/  F2FP.TF32.F32.PACK_B R21, R21 ;  /* 0x00000015ff15723e */ /* 0x000fca00024050ff */
[----:B------:R2:W-:Y:S01]  /*33b0*/  @P0 STG.E desc[UR36][R8.64], R21 ;  /* 0x0000001508000986 */ /* 0x0005e2000c101924 */
[----:B------:R-:W-:Y:S05]  /*33c0*/  @!P1 BRA `(.L_x_40) ;  /* 0x0000000000049947 */ /* 0x000fea0003800000 */
[----:B------:R3:W5:Y:S02]  /*33d0*/  LDG.E.LTC128B R15, desc[UR36][R4.64+0x4] ;  /* 0x00000424040f7981 */ /* 0x000764000c1e1920 */
.L_x_40:
[----:B------:R-:W-:Y:S05]  /*33e0*/  BSYNC B1 ;  /* 0x0000000000017941 */ /* 0x000fea0003800000 */
.L_x_39:
[----:B-----5:R-:W-:Y:S01]  /*33f0*/  LOP3.LUT R11, R15, 0xffffe000, RZ, 0xc0, !PT ;  /* 0xffffe0000f0b7812 */ /* 0x020fe200078ec0ff */
[----:B------:R-:W-:Y:S01]  /*3400*/  BSSY B1, `(.L_x_41) ;  /* 0x0000009000017945 */ /* 0x000fe20003800000 */
[----:B------:R-:W-:-:S03]  /*3410*/  ISETP.GT.AND P0, PT, R14, 0x8, PT ;  /* 0x000000080e00780c */ /* 0x000fc60003f04270 */
[----:B------:R-:W-:Y:S01]  /*3420*/  FMUL R10, R11, R90 ;  /* 0x0000005a0b0a7220 */ /* 0x000fe20000400000 */
[----:B------:R-:W-:-:S03]  /*3430*/  ISETP.GT.AND P2, PT, R0, RZ, P0 ;  /* 0x000000ff0000720c */ /* 0x000fc60000744270 */
[----:B------:R-:W-:-:S05]  /*3440*/  FFMA R27, R27, R89, R10 ;  /* 0x000000591b1b7223 */ /* 0x000fca000000000a */
[----:B------:R-:W-:-:S05]  /*3450*/  F2FP.TF32.F32.PACK_B R27, R27 ;  /* 0x0000001bff1b723e */ /* 0x000fca00024050ff */
[----:B------:R4:W-:Y:S01]  /*3460*/  @P1 STG.E desc[UR36][R8.64+0x4], R27 ;  /* 0x0000041b08001986 */ /* 0x0009e2000c101924 */
[----:B------:R-:W-:Y:S05]  /*3470*/  @!P2 BRA `(.L_x_42) ;  /* 0x000000000004a947 */ /* 0x000fea0003800000 */
[----:B------:R0:W5:Y:S02]  /*3480*/  LDG.E.LTC128B R15, desc[UR36][R2.64+0x20] ;  /* 0x00002024020f7981 */ /* 0x000164000c1e1920 */
.L_x_42:
[----:B------:R-:W-:Y:S05]  /*3490*/  BSYNC B1 ;  /* 0x0000000000017941 */ /* 0x000fea0003800000 */
.L_x_41:
        /* <DEDUP_REMOVED lines=10> */
.L_x_44:
[----:B------:R-:W-:Y:S05]  /*3540*/  BSYNC B1 ;  /* 0x0000000000017941 */ /* 0x000fea0003800000 */
.L_x_43:
[----:B0----5:R-:W-:Y:S01]  /*3550*/  LOP3.LUT R11, R15, 0xffffe000, RZ, 0xc0, !PT ;  /* 0xffffe0000f0b7812 */ /* 0x021fe200078ec0ff */
[----:B------:R-:W-:Y:S01]  /*3560*/  BSSY B1, `(.L_x_45) ;  /* 0x0000008000017945 */ /* 0x000fe20003800000 */
[----:B------:R-:W-:-:S03]  /*3570*/  ISETP.GT.AND P0, PT, R0, 0x8, P0 ;  /* 0x000000080000780c */ /* 0x000fc60000704270 */
[----:B------:R-:W-:-:S04]  /*3580*/  FMUL R10, R11, R90 ;  /* 0x0000005a0b0a7220 */ /* 0x000fc80000400000 */
[----:B------:R-:W-:-:S05]  /*3590*/  FFMA R29, R29, R89, R10 ;  /* 0x000000591d1d7223 */ /* 0x000fca000000000a */
[----:B------:R-:W-:-:S05]  /*35a0*/  F2FP.TF32.F32.PACK_B R29, R29 ;  /* 0x0000001dff1d723e */ /* 0x000fca00024050ff */
[----:B------:R0:W-:Y:S01]  /*35b0*/  @P3 STG.E desc[UR36][R6.64+0x24], R29 ;  /* 0x0000241d06003986 */ /* 0x0001e2000c101924 */
[----:B------:R-:W-:Y:S05]  /*35c0*/  @!P0 BRA `(.L_x_46) ;  /* 0x0000000000048947 */ /* 0x000fea0003800000 */
[----:B------:R0:W5:Y:S02]  /*35d0*/  LDG.E.LTC128B R15, desc[UR36][R4.64+0x20] ;  /* 0x00002024040f7981 */ /* 0x000164000c1e1920 */
.L_x_46:
[----:B------:R-:W-:Y:S05]  /*35e0*/  BSYNC B1 ;  /* 0x0000000000017941 */ /* 0x000fea0003800000 */
.L_x_45:
[----:B-----5:R-:W-:Y:S01]  /*35f0*/  LOP3.LUT R11, R15, 0xffffe000, RZ, 0xc0, !PT ;  /* 0xffffe0000f0b7812 */ /* 0x020fe200078ec0ff */
        /* <DEDUP_REMOVED lines=8> */
.L_x_48:
[----:B------:R-:W-:Y:S05]  /*3680*/  BSYNC B1 ;  /* 0x0000000000017941 */ /* 0x000fea0003800000 */
.L_x_47:
[----:B0----5:R-:W-:Y:S01]  /*3690*/  LOP3.LUT R11, R15, 0xffffe000, RZ, 0xc0, !PT ;  /* 0xffffe0000f0b7812 */ /* 0x021fe200078ec0ff */
        /* <DEDUP_REMOVED lines=9> */
.L_x_50:
[----:B------:R-:W-:Y:S05]  /*3730*/  BSYNC B1 ;  /* 0x0000000000017941 */ /* 0x000fea0003800000 */
.L_x_49:
        /* <DEDUP_REMOVED lines=10> */
.L_x_52:
[----:B------:R-:W-:Y:S05]  /*37e0*/  BSYNC B1 ;  /* 0x0000000000017941 */ /* 0x000fea0003800000 */
.L_x_51:
        /* <DEDUP_REMOVED lines=9> */
.L_x_54:
[----:B------:R-:W-:Y:S05]  /*3880*/  BSYNC B1 ;  /* 0x0000000000017941 */ /* 0x000fea0003800000 */
.L_x_53:
        /* <DEDUP_REMOVED lines=9> */
.L_x_56:
[----:B------:R-:W-:Y:S05]  /*3920*/  BSYNC B1 ;  /* 0x0000000000017941 */ /* 0x000fea0003800000 */
.L_x_55:
        /* <DEDUP_REMOVED lines=10> */
.L_x_58:
[----:B------:R-:W-:Y:S05]  /*39d0*/  BSYNC B1 ;  /* 0x0000000000017941 */ /* 0x000fea0003800000 */
.L_x_57:
        /* <DEDUP_REMOVED lines=10> */
.L_x_60:
[----:B------:R-:W-:Y:S05]  /*3a80*/  BSYNC B1 ;  /* 0x0000000000017941 */ /* 0x000fea0003800000 */
.L_x_59:
        /* <DEDUP_REMOVED lines=9> */
.L_x_62:
[----:B------:R-:W-:Y:S05]  /*3b20*/  BSYNC B1 ;  /* 0x0000000000017941 */ /* 0x000fea0003800000 */
.L_x_61:
        /* <DEDUP_REMOVED lines=9> */
.L_x_64:
[----:B------:R-:W-:Y:S05]  /*3bc0*/  BSYNC B1 ;  /* 0x0000000000017941 */ /* 0x000fea0003800000 */
.L_x_63:
        /* <DEDUP_REMOVED lines=10> */
.L_x_66:
[----:B------:R-:W-:Y:S05]  /*3c70*/  BSYNC B1 ;  /* 0x0000000000017941 */ /* 0x000fea0003800000 */
.L_x_65:
        /* <DEDUP_REMOVED lines=10> */
.L_x_68:
[----:B------:R-:W-:Y:S05]  /*3d20*/  BSYNC B1 ;  /* 0x0000000000017941 */ /* 0x000fea0003800000 */
.L_x_67:
        /* <DEDUP_REMOVED lines=9> */
.L_x_70:
[----:B------:R-:W-:Y:S05]  /*3dc0*/  BSYNC B1 ;  /* 0x0000000000017941 */ /* 0x000fea0003800000 */
.L_x_69:
        /* <DEDUP_REMOVED lines=9> */
.L_x_72:
[----:B------:R-:W-:Y:S05]  /*3e60*/  BSYNC B1 ;  /* 0x0000000000017941 */ /* 0x000fea0003800000 */
.L_x_71:
        /* <DEDUP_REMOVED lines=10> */
.L_x_74:
[----:B------:R-:W-:Y:S05]  /*3f10*/  BSYNC B1 ;  /* 0x0000000000017941 */ /* 0x000fea0003800000 */
.L_x_73:
        /* <DEDUP_REMOVED lines=10> */
.L_x_76:
[----:B------:R-:W-:Y:S05]  /*3fc0*/  BSYNC B1 ;  /* 0x0000000000017941 */ /* 0x000fea0003800000 */
.L_x_75:
        /* <DEDUP_REMOVED lines=9> */
.L_x_78:
[----:B------:R-:W-:Y:S05]  /*4060*/  BSYNC B1 ;  /* 0x0000000000017941 */ /* 0x000fea0003800000 */
.L_x_77:
        /* <DEDUP_REMOVED lines=9> */
.L_x_80:
[----:B------:R-:W-:Y:S05]  /*4100*/  BSYNC B1 ;  /* 0x0000000000017941 */ /* 0x000fea0003800000 */
.L_x_79:
        /* <DEDUP_REMOVED lines=10> */
.L_x_82:
[----:B------:R-:W-:Y:S05]  /*41b0*/  BSYNC B1 ;  /* 0x0000000000017941 */ /* 0x000fea0003800000 */
.L_x_81:
        /* <DEDUP_REMOVED lines=10> */
.L_x_84:
[----:B------:R-:W-:Y:S05]  /*4260*/  BSYNC B1 ;  /* 0x0000000000017941 */ /* 0x000fea0003800000 */
.L_x_83:
        /* <DEDUP_REMOVED lines=9> */
.L_x_86:
[----:B------:R-:W-:Y:S05]  /*4300*/  BSYNC B1 ;  /* 0x0000000000017941 */ /* 0x000fea0003800000 */
.L_x_85:
        /* <DEDUP_REMOVED lines=9> */
.L_x_88:
[----:B------:R-:W-:Y:S05]  /*43a0*/  BSYNC B1 ;  /* 0x0000000000017941 */ /* 0x000fea0003800000 */
.L_x_87:
        /* <DEDUP_REMOVED lines=10> */
.L_x_90:
[----:B------:R-:W-:Y:S05]  /*4450*/  BSYNC B1 ;  /* 0x0000000000017941 */ /* 0x000fea0003800000 */
.L_x_89:
        /* <DEDUP_REMOVED lines=10> */
.L_x_92:
[----:B------:R-:W-:Y:S05]  /*4500*/  BSYNC B1 ;  /* 0x0000000000017941 */ /* 0x000fea0003800000 */
.L_x_91:
        /* <DEDUP_REMOVED lines=9> */
.L_x_94:
[----:B------:R-:W-:Y:S05]  /*45a0*/  BSYNC B1 ;  /* 0x0000000000017941 */ /* 0x000fea0003800000 */
.L_x_93:
        /* <DEDUP_REMOVED lines=9> */
.L_x_96:
[----:B------:R-:W-:Y:S05]  /*4640*/  BSYNC B1 ;  /* 0x0000000000017941 */ /* 0x000fea0003800000 */
.L_x_95:
        /* <DEDUP_REMOVED lines=10> */
.L_x_98:
[----:B------:R-:W-:Y:S05]  /*46f0*/  BSYNC B1 ;  /* 0x0000000000017941 */ /* 0x000fea0003800000 */
.L_x_97:
        /* <DEDUP_REMOVED lines=10> */
.L_x_100:
[----:B------:R-:W-:Y:S05]  /*47a0*/  BSYNC B1 ;  /* 0x0000000000017941 */ /* 0x000fea0003800000 */
.L_x_99:
        /* <DEDUP_REMOVED lines=9> */
.L_x_102:
[----:B------:R-:W-:Y:S05]  /*4840*/  BSYNC B1 ;  /* 0x0000000000017941 */ /* 0x000fea0003800000 */
.L_x_101:
        /* <DEDUP_REMOVED lines=9> */
.L_x_104:
[----:B------:R-:W-:Y:S05]  /*48e0*/  BSYNC B1 ;  /* 0x0000000000017941 */ /* 0x000fea0003800000 */
.L_x_103:
        /* <DEDUP_REMOVED lines=10> */
.L_x_106:
[----:B------:R-:W-:Y:S05]  /*4990*/  BSYNC B1 ;  /* 0x0000000000017941 */ /* 0x000fea0003800000 */
.L_x_105:
        /* <DEDUP_REMOVED lines=10> */
.L_x_108:
[----:B------:R-:W-:Y:S05]  /*4a40*/  BSYNC B1 ;  /* 0x0000000000017941 */ /* 0x000fea0003800000 */
.L_x_107:
        /* <DEDUP_REMOVED lines=9> */
.L_x_110:
[----:B------:R-:W-:Y:S05]  /*4ae0*/  BSYNC B1 ;  /* 0x0000000000017941 */ /* 0x000fea0003800000 */
.L_x_109:
        /* <DEDUP_REMOVED lines=9> */
.L_x_112:
[----:B------:R-:W-:Y:S05]  /*4b80*/  BSYNC B1 ;  /* 0x0000000000017941 */ /* 0x000fea0003800000 */
.L_x_111:
        /* <DEDUP_REMOVED lines=10> */
.L_x_114:
[----:B------:R-:W-:Y:S05]  /*4c30*/  BSYNC B1 ;  /* 0x0000000000017941 */ /* 0x000fea0003800000 */
.L_x_113:
        /* <DEDUP_REMOVED lines=10> */
.L_x_116:
[----:B------:R-:W-:Y:S05]  /*4ce0*/  BSYNC B1 ;  /* 0x0000000000017941 */ /* 0x000fea0003800000 */
.L_x_115:
        /* <DEDUP_REMOVED lines=9> */
.L_x_118:
[----:B------:R-:W-:Y:S05]  /*4d80*/  BSYNC B1 ;  /* 0x0000000000017941 */ /* 0x000fea0003800000 */
.L_x_117:
        /* <DEDUP_REMOVED lines=9> */
.L_x_120:
[----:B------:R-:W-:Y:S05]  /*4e20*/  BSYNC B1 ;  /* 0x0000000000017941 */ /* 0x000fea0003800000 */
.L_x_119:
        /* <DEDUP_REMOVED lines=10> */
.L_x_122:
[----:B------:R-:W-:Y:S05]  /*4ed0*/  BSYNC B1 ;  /* 0x0000000000017941 */ /* 0x000fea0003800000 */
.L_x_121:
        /* <DEDUP_REMOVED lines=10> */
.L_x_124:
[----:B------:R-:W-:Y:S05]  /*4f80*/  BSYNC B1 ;  /* 0x0000000000017941 */ /* 0x000fea0003800000 */
.L_x_123:
        /* <DEDUP_REMOVED lines=9> */
.L_x_126:
[----:B------:R-:W-:Y:S05]  /*5020*/  BSYNC B1 ;  /* 0x0000000000017941 */ /* 0x000fea0003800000 */
.L_x_125:
        /* <DEDUP_REMOVED lines=9> */
.L_x_128:
[----:B------:R-:W-:Y:S05]  /*50c0*/  BSYNC B1 ;  /* 0x0000000000017941 */ /* 0x000fea0003800000 */
.L_x_127:
        /* <DEDUP_REMOVED lines=10> */
.L_x_130:
[----:B------:R-:W-:Y:S05]  /*5170*/  BSYNC B1 ;  /* 0x0000000000017941 */ /* 0x000fea0003800000 */
.L_x_129:
        /* <DEDUP_REMOVED lines=10> */
.L_x_132:
[----:B------:R-:W-:Y:S05]  /*5220*/  BSYNC B1 ;  /* 0x0000000000017941 */ /* 0x000fea0003800000 */
.L_x_131:
        /* <DEDUP_REMOVED lines=9> */
.L_x_134:
[----:B------:R-:W-:Y:S05]  /*52c0*/  BSYNC B1 ;  /* 0x0000000000017941 */ /* 0x000fea0003800000 */
.L_x_133:
        /* <DEDUP_REMOVED lines=9> */
.L_x_136:
[----:B------:R-:W-:Y:S05]  /*5360*/  BSYNC B1 ;  /* 0x0000000000017941 */ /* 0x000fea0003800000 */
.L_x_135:
        /* <DEDUP_REMOVED lines=10> */
.L_x_138:
[----:B------:R-:W-:Y:S05]  /*5410*/  BSYNC B1 ;  /* 0x0000000000017941 */ /* 0x000fea0003800000 */
.L_x_137:
        /* <DEDUP_REMOVED lines=10> */
.L_x_140:
[----:B------:R-:W-:Y:S05]  /*54c0*/  BSYNC B1 ;  /* 0x0000000000017941 */ /* 0x000fea0003800000 */
.L_x_139:
        /* <DEDUP_REMOVED lines=9> */
.L_x_142:
[----:B------:R-:W-:Y:S05]  /*5560*/  BSYNC B1 ;  /* 0x0000000000017941 */ /* 0x000fea0003800000 */
.L_x_141:
        /* <DEDUP_REMOVED lines=9> */
.L_x_144:
[----:B------:R-:W-:Y:S05]  /*5600*/  BSYNC B1 ;  /* 0x0000000000017941 */ /* 0x000fea0003800000 */
.L_x_143:
        /* <DEDUP_REMOVED lines=10> */
.L_x_146:
[----:B------:R-:W-:Y:S05]  /*56b0*/  BSYNC B1 ;  /* 0x0000000000017941 */ /* 0x000fea0003800000 */
.L_x_145:
        /* <DEDUP_REMOVED lines=10> */
.L_x_148:
[----:B------:R-:W-:Y:S05]  /*5760*/  BSYNC B1 ;  /* 0x0000000000017941 */ /* 0x000fea0003800000 */
.L_x_147:
        /* <DEDUP_REMOVED lines=9> */
.L_x_150:
[----:B------:R-:W-:Y:S05]  /*5800*/  BSYNC B1 ;  /* 0x0000000000017941 */ /* 0x000fea0003800000 */
.L_x_149:
        /* <DEDUP_REMOVED lines=9> */
.L_x_152:
[----:B------:R-:W-:Y:S05]  /*58a0*/  BSYNC B1 ;  /* 0x0000000000017941 */ /* 0x000fea0003800000 */
.L_x_151:
        /* <DEDUP_REMOVED lines=10> */
.L_x_154:
[----:B------:R-:W-:Y:S05]  /*5950*/  BSYNC B1 ;  /* 0x0000000000017941 */ /* 0x000fea0003800000 */
.L_x_153:
        /* <DEDUP_REMOVED lines=10> */
.L_x_156:
[----:B------:R-:W-:Y:S05]  /*5a00*/  BSYNC B1 ;  /* 0x0000000000017941 */ /* 0x000fea0003800000 */
.L_x_155:
[----:B01---5:R-:W-:Y:S01]  /*5a10*/  LOP3.LUT R3, R15, 0xffffe000, RZ, 0xc0, !PT ;  /* 0xffffe0000f037812 */ /* 0x023fe200078ec0ff */
        /* <DEDUP_REMOVED lines=8> */
.L_x_158:
[----:B------:R-:W-:Y:S05]  /*5aa0*/  BSYNC B1 ;  /* 0x0000000000017941 */ /* 0x000fea0003800000 */
.L_x_157:
[----:B-----5:R-:W-:Y:S01]  /*5ab0*/  LOP3.LUT R3, R15, 0xffffe000, RZ, 0xc0, !PT ;  /* 0xffffe0000f037812 */ /* 0x020fe200078ec0ff */
[----:B------:R-:W-:Y:S01]  /*5ac0*/  @P0 IMAD.MOV.U32 R2, RZ, RZ, R8 ;  /* 0x000000ffff020224 */ /* 0x000fe200078e0008 */
[----:B------:R-:W-:Y:S01]  /*5ad0*/  ISETP.GT.AND P1, PT, R0, 0x8, P1 ;  /* 0x000000080000780c */ /* 0x000fe20000f24270 */
[----:B------:R-:W-:Y:S02]  /*5ae0*/  BSSY B1, `(.L_x_159) ;  /* 0x0000008000017945 */ /* 0x000fe40003800000 */
[----:B------:R-:W-:-:S04]  /*5af0*/  FMUL R3, R3, R90 ;  /* 0x0000005a03037220 */ /* 0x000fc80000400000 */
[----:B0-----:R-:W-:Y:S01]  /*5b00*/  FFMA R7, R86, R89, R3 ;  /* 0x0000005956077223 */ /* 0x001fe20000000003 */
[----:B------:R-:W-:-:S04]  /*5b10*/  @P0 IMAD.MOV.U32 R3, RZ, RZ, R9 ;  /* 0x000000ffff030224 */ /* 0x000fc800078e0009 */
[----:B------:R-:W-:-:S05]  /*5b20*/  F2FP.TF32.F32.PACK_B R7, R7 ;  /* 0x00000007ff07723e */ /* 0x000fca00024050ff */
[----:B------:R0:W-:Y:S01]  /*5b30*/  @P0 STG.E desc[UR36][R2.64+0x1e0], R7 ;  /* 0x0001e00702000986 */ /* 0x0001e2000c101924 */
[----:B------:R-:W-:Y:S05]  /*5b40*/  @!P1 BRA `(.L_x_160) ;  /* 0x0000000000049947 */ /* 0x000fea0003800000 */
[----:B------:R0:W5:Y:S02]  /*5b50*/  LDG.E.LTC128B R15, desc[UR36][R4.64+0x1e4] ;  /* 0x0001e424040f7981 */ /* 0x000164000c1e1920 */
.L_x_160:
[----:B------:R-:W-:Y:S05]  /*5b60*/  BSYNC B1 ;  /* 0x0000000000017941 */ /* 0x000fea0003800000 */
.L_x_159:
[----:B------:R-:W-:Y:S05]  /*5b70*/  @!P1 BRA `(.L_x_161) ;  /* 0x0000001000b09947 */ /* 0x000fea0003800000 */
[----:B-----5:R-:W-:-:S05]  /*5b80*/  LOP3.LUT R15, R15, 0xffffe000, RZ, 0xc0, !PT ;  /* 0xffffe0000f0f7812 */ /* 0x020fca00078ec0ff */
[----:B------:R-:W-:-:S04]  /*5b90*/  FMUL R0, R15, R90 ;  /* 0x0000005a0f007220 */ /* 0x000fc80000400000 */
[----:B------:R-:W-:-:S05]  /*5ba0*/  FFMA R87, R87, R89, R0 ;  /* 0x0000005957577223 */ /* 0x000fca0000000000 */
[----:B------:R-:W-:-:S05]  /*5bb0*/  F2FP.TF32.F32.PACK_B R87, R87 ;  /* 0x00000057ff57723e */ /* 0x000fca00024050ff */
[----:B------:R0:W-:Y:S01]  /*5bc0*/  STG.E desc[UR36][R8.64+0x1e4], R87 ;  /* 0x0001e45708007986 */ /* 0x0001e2000c101924 */
[----:B------:R-:W-:Y:S05]  /*5bd0*/  BRA `(.L_x_161) ;  /* 0x0000001000987947 */ /* 0x000fea0003800000 */
.L_x_36:
[----:B------:R-:W-:Y:S01]  /*5be0*/  ULDC.64 UR4, c[0x0][0x5c0] ;  /* 0x0001700000047ab9 */ /* 0x000fe20000000a00 */
[-C--:B------:R-:W-:Y:S01]  /*5bf0*/  FMUL R7, R24, R89.reuse ;  /* 0x0000005918077220 */ /* 0x080fe20000400000 */
[----:B------:R-:W-:Y:S01]  /*5c00*/  LEA R2, P1, R104, UR4, 0x2 ;  /* 0x0000000468027c11 */ /* 0x000fe2000f8210ff */
[-C--:B------:R-:W-:Y:S01]  /*5c10*/  FMUL R25, R25, R89.reuse ;  /* 0x0000005919197220 */ /* 0x080fe20000400000 */
[----:B------:R-:W-:Y:S01]  /*5c20*/  ISETP.GT.AND P3, PT, R14, 0x1, PT ;  /* 0x000000010e00780c */ /* 0x000fe20003f64270 */
[----:B------:R-:W-:Y:S01]  /*5c30*/  FMUL R9, R26, R89 ;  /* 0x000000591a097220 */ /* 0x000fe20000400000 */
[----:B------:R-:W-:Y:S01]  /*5c40*/  F2FP.TF32.F32.PACK_B R7, R7 ;  /* 0x00000007ff07723e */ /* 0x000fe200024050ff */
[-C--:B------:R-:W-:Y:S01]  /*5c50*/  FMUL R27, R27, R89.reuse ;  /* 0x000000591b1b7220 */ /* 0x080fe20000400000 */
[----:B------:R-:W-:Y:S01]  /*5c60*/  LEA.HI.X R3, R104, UR5, R113, 0x2, P1 ;  /* 0x0000000568037c11 */ /* 0x000fe200088f1471 */
[-C--:B------:R-:W-:Y:S01]  /*5c70*/  FMUL R29, R29, R89.reuse ;  /* 0x000000591d1d7220 */ /* 0x080fe20000400000 */
[----:B------:R-:W-:Y:S01]  /*5c80*/  ISETP.GT.AND P1, PT, R0, RZ, P3 ;  /* 0x000000ff0000720c */ /* 0x000fe20001f24270 */
[----:B------:R-:W-:Y:S01]  /*5c90*/  FMUL R11, R30, R89 ;  /* 0x000000591e0b7220 */ /* 0x000fe20000400000 */
[----:B------:R-:W-:Y:S01]  /*5ca0*/  F2FP.TF32.F32.PACK_B R25, R25 ;  /* 0x00000019ff19723e */ /* 0x000fe200024050ff */
[----:B------:R0:W-:Y:S01]  /*5cb0*/  @P2 STG.E desc[UR36][R2.64], R7 ;  /* 0x0000000702002986 */ /* 0x0001e2000c101924 */
[----:B------:R-:W-:Y:S01]  /*5cc0*/  ISETP.GT.AND P2, PT, R0, 0x8, P0 ;  /* 0x000000080000780c */ /* 0x000fe20000744270 */
[-C--:B------:R-:W-:Y:S01]  /*5cd0*/  FMUL R31, R31, R89.reuse ;  /* 0x000000591f1f7220 */ /* 0x080fe20000400000 */
[----:B------:R-:W-:Y:S01]  /*5ce0*/  ISETP.GT.AND P0, PT, R14, 0x8, PT ;  /* 0x000000080e00780c */ /* 0x000fe20003f04270 */
[-C--:B------:R-:W-:Y:S01]  /*5cf0*/  FMUL R33, R33, R89.reuse ;  /* 0x0000005921217220 */ /* 0x080fe20000400000 */
[C---:B------:R-:W-:Y:S01]  /*5d00*/  SHF.L.U64.HI R5, R96.reuse, 0x2, R91 ;  /* 0x0000000260057819 */ /* 0x040fe2000001025b */
[-C--:B------:R-:W-:Y:S01]  /*5d10*/  FMUL R35, R35, R89.reuse ;  /* 0x0000005923237220 */ /* 0x080fe20000400000 */
[----:B------:R-:W-:Y:S01]  /*5d20*/  LEA R4, P4, R96, R2, 0x2 ;  /* 0x0000000260047211 */ /* 0x000fe200078810ff */
[----:B------:R-:W-:Y:S01]  /*5d30*/  FMUL R37, R37, R89 ;  /* 0x0000005925257220 */ /* 0x000fe20000400000 */
[C---:B------:R-:W-:Y:S01]  /*5d40*/  ISETP.GT.AND P3, PT, R0.reuse, 0x8, P3 ;  /* 0x000000080000780c */ /* 0x040fe20001f64270 */
[----:B------:R-:W-:Y:S01]  /*5d50*/  @P1 STG.E desc[UR36][R2.64+0x4], R25 ;  /* 0x0000041902001986 */ /* 0x000fe2000c101924 */
[----:B------:R-:W-:Y:S01]  /*5d60*/  ISETP.GT.AND P5, PT, R0, RZ, P0 ;  /* 0x000000ff0000720c */ /* 0x000fe200007a4270 */
[----:B------:R-:W-:Y:S01]  /*5d70*/  IMAD.X R5, R5, 0x1, R3, P4 ;  /* 0x0000000105057824 */ /* 0x000fe200020e0603 */
[----:B------:R-:W-:Y:S01]  /*5d80*/  F2FP.TF32.F32.PACK_B R9, R9 ;  /* 0x00000009ff09723e */ /* 0x000fe200024050ff */
[-C--:B0-----:R-:W-:Y:S01]  /*5d90*/  FMUL R7, R28, R89.reuse ;  /* 0x000000591c077220 */ /* 0x081fe20000400000 */
[----:B------:R-:W-:Y:S01]  /*5da0*/  ISETP.GT.AND P1, PT, R14, 0x9, PT ;  /* 0x000000090e00780c */ /* 0x000fe20003f24270 */
[----:B------:R-:W-:Y:S01]  /*5db0*/  FMUL R39, R39, R89 ;  /* 0x0000005927277220 */ /* 0x000fe20000400000 */
[----:B------:R-:W-:Y:S01]  /*5dc0*/  F2FP.TF32.F32.PACK_B R27, R27 ;  /* 0x0000001bff1b723e */ /* 0x000fe200024050ff */
[----:B------:R0:W-:Y:S01]  /*5dd0*/  @P2 STG.E desc[UR36][R4.64], R9 ;  /* 0x0000000904002986 */ /* 0x0001e2000c101924 */
[----:B------:R-:W-:Y:S01]  /*5de0*/  F2FP.TF32.F32.PACK_B R7, R7 ;  /* 0x00000007ff07723e */ /* 0x000fe200024050ff */
[-C--:B------:R-:W-:Y:S01]  /*5df0*/  FMUL R41, R41, R89.reuse ;  /* 0x0000005929297220 */ /* 0x080fe20000400000 */
[C---:B------:R-:W-:Y:S01]  /*5e00*/  ISETP.GT.AND P4, PT, R0.reuse, RZ, P1 ;  /* 0x000000ff0000720c */ /* 0x040fe20000f84270 */
[----:B------:R-:W-:Y:S01]  /*5e10*/  @P3 STG.E desc[UR36][R4.64+0x4], R27 ;  /* 0x0000041b04003986 */ /* 0x000fe2000c101924 */
[----:B------:R-:W-:Y:S01]  /*5e20*/  ISETP.GT.AND P2, PT, R0, 0x8, P0 ;  /* 0x000000080000780c */ /* 0x000fe20000744270 */
[-C--:B------:R-:W-:Y:S01]  /*5e30*/  FMUL R43, R43, R89.reuse ;  /* 0x000000592b2b7220 */ /* 0x080fe20000400000 */
[----:B------:R-:W-:Y:S01]  /*5e40*/  ISETP.GT.AND P0, PT, R14, 0x10, PT ;  /* 0x000000100e00780c */ /* 0x000fe20003f04270 */
[----:B------:R1:W-:Y:S01]  /*5e50*/  @P5 STG.E desc[UR36][R2.64+0x20], R7 ;  /* 0x0000200702005986 */ /* 0x0003e2000c101924 */
[C---:B------:R-:W-:Y:S01]  /*5e60*/  ISETP.GT.AND P3, PT, R0.reuse, 0x8, P1 ;  /* 0x000000080000780c */ /* 0x040fe20000f64270 */
[-C--:B------:R-:W-:Y:S01]  /*5e70*/  FMUL R45, R45, R89.reuse ;  /* 0x000000592d2d7220 */ /* 0x080fe20000400000 */
[----:B------:R-:W-:Y:S01]  /*5e80*/  ISETP.GT.AND P5, PT, R0, RZ, P0 ;  /* 0x000000ff0000720c */ /* 0x000fe200007a4270 */
[----:B0-----:R-:W-:Y:S01]  /*5e90*/  FMUL R9, R34, R89 ;  /* 0x0000005922097220 */ /* 0x001fe20000400000 */
[----:B------:R-:W-:Y:S01]  /*5ea0*/  F2FP.TF32.F32.PACK_B R29, R29 ;  /* 0x0000001dff1d723e */ /* 0x000fe200024050ff */
[----:B------:R-:W-:Y:S01]  /*5eb0*/  FMUL R47, R47, R89 ;  /* 0x000000592f2f7220 */ /* 0x000fe20000400000 */
[----:B------:R-:W-:Y:S01]  /*5ec0*/  F2FP.TF32.F32.PACK_B R11, R11 ;  /* 0x0000000bff0b723e */ /* 0x000fe200024050ff */
[----:B------:R-:W-:Y:S01]  /*5ed0*/  FMUL R49, R49, R89 ;  /* 0x0000005931317220 */ /* 0x000fe20000400000 */
[----:B------:R-:W-:Y:S01]  /*5ee0*/  ISETP.GT.AND P1, PT, R14, 0x11, PT ;  /* 0x000000110e00780c */ /* 0x000fe20003f24270 */
[----:B------:R-:W-:Y:S01]  /*5ef0*/  @P4 STG.E desc[UR36][R2.64+0x24], R29 ;  /* 0x0000241d02004986 */ /* 0x000fe2000c101924 */
[----:B------:R-:W-:Y:S01]  /*5f00*/  F2FP.TF32.F32.PACK_B R31, R31 ;  /* 0x0000001fff1f723e */ /* 0x000fe200024050ff */
[-C--:B-1----:R-:W-:Y:S01]  /*5f10*/  FMUL R7, R32, R89.reuse ;  /* 0x0000005920077220 */ /* 0x082fe20000400000 */
[C---:B------:R-:W-:Y:S01]  /*5f20*/  ISETP.GT.AND P4, PT, R0.reuse, RZ, P1 ;  /* 0x000000ff0000720c */ /* 0x040fe20000f84270 */
[----:B------:R0:W-:Y:S01]  /*5f30*/  @P2 STG.E desc[UR36][R4.64+0x20], R11 ;  /* 0x0000200b04002986 */ /* 0x0001e2000c101924 */
[----:B------:R-:W-:Y:S01]  /*5f40*/  ISETP.GT.AND P2, PT, R0, 0x8, P0 ;  /* 0x000000080000780c */ /* 0x000fe20000744270 */
[----:B------:R-:W-:Y:S01]  /*5f50*/  FMUL R51, R51, R89 ;  /* 0x0000005933337220 */ /* 0x000fe20000400000 */
[----:B------:R-:W-:Y:S01]  /*5f60*/  F2FP.TF32.F32.PACK_B R7, R7 ;  /* 0x00000007ff07723e */ /* 0x000fe200024050ff */
[----:B------:R-:W-:Y:S01]  /*5f70*/  @P3 STG.E desc[UR36][R4.64+0x24], R31 ;  /* 0x0000241f04003986 */ /* 0x000fe2000c101924 */
[----:B------:R-:W-:Y:S01]  /*5f80*/  ISETP.GT.AND P0, PT, R14, 0x18, PT ;  /* 0x000000180e00780c */ /* 0x000fe20003f04270 */
[-C--:B------:R-:W-:Y:S01]  /*5f90*/  FMUL R53, R53, R89.reuse ;  /* 0x0000005935357220 */ /* 0x080fe20000400000 */
[C---:B------:R-:W-:Y:S01]  /*5fa0*/  ISETP.GT.AND P3, PT, R0.reuse, 0x8, P1 ;  /* 0x000000080000780c */ /* 0x040fe20000f64270 */
[----:B------:R1:W-:Y:S01]  /*5fb0*/  @P5 STG.E desc[UR36][R2.64+0x40], R7 ;  /* 0x0000400702005986 */ /* 0x0003e2000c101924 */
[----:B------:R-:W-:Y:S01]  /*5fc0*/  ISETP.GT.AND P5, PT, R0, RZ, P0 ;  /* 0x000000ff0000720c */ /* 0x000fe200007a4270 */
[----:B------:R-:W-:Y:S01]  /*5fd0*/  FMUL R55, R55, R89 ;  /* 0x0000005937377220 */ /* 0x000fe20000400000 */
[----:B------:R-:W-:Y:S01]  /*5fe0*/  F2FP.TF32.F32.PACK_B R33, R33 ;  /* 0x00000021ff21723e */ /* 0x000fe200024050ff */
[----:B0-----:R-:W-:Y:S01]  /*5ff0*/  FMUL R11, R38, R89 ;  /* 0x00000059260b7220 */ /* 0x001fe20000400000 */
[----:B------:R-:W-:Y:S01]  /*6000*/  F2FP.TF32.F32.PACK_B R9, R9 ;  /* 0x00000009ff09723e */ /* 0x000fe200024050ff */
[----:B------:R-:W-:Y:S01]  /*6010*/  FMUL R57, R57, R89 ;  /* 0x0000005939397220 */ /* 0x000fe20000400000 */
[----:B------:R-:W-:Y:S01]  /*6020*/  ISETP.GT.AND P1, PT, R14, 0x19, PT ;  /* 0x000000190e00780c */ /* 0x000fe20003f24270 */
[----:B------:R-:W-:Y:S01]  /*6030*/  @P4 STG.E desc[UR36][R2.64+0x44], R33 ;  /* 0x0000442102004986 */ /* 0x000fe2000c101924 */
[----:B------:R-:W-:Y:S01]  /*6040*/  F2FP.TF32.F32.PACK_B R35, R35 ;  /* 0x00000023ff23723e */ /* 0x000fe200024050ff */
[-C--:B------:R-:W-:Y:S01]  /*6050*/  FMUL R59, R59, R89.reuse ;  /* 0x000000593b3b7220 */ /* 0x080fe20000400000 */
[----:B------:R-:W-:Y:S01]  /*6060*/  ISETP.GT.AND P4, PT, R0, RZ, P1 ;  /* 0x000000ff0000720c */ /* 0x000fe20000f84270 */
[-C--:B-1----:R-:W-:Y:S01]  /*6070*/  FMUL R7, R36, R89.reuse ;  /* 0x0000005924077220 */ /* 0x082fe20000400000 */
[----:B------:R0:W-:Y:S01]  /*6080*/  @P2 STG.E desc[UR36][R4.64+0x40], R9 ;  /* 0x0000400904002986 */ /* 0x0001e2000c101924 */
[----:B------:R-:W-:Y:S01]  /*6090*/  ISETP.GT.AND P2, PT, R0, 0x8, P0 ;  /* 0x000000080000780c */ /* 0x000fe20000744270 */
[----:B------:R-:W-:Y:S01]  /*60a0*/  FMUL R61, R61, R89 ;  /* 0x000000593d3d7220 */ /* 0x000fe20000400000 */
[----:B------:R-:W-:Y:S01]  /*60b0*/  ISETP.GT.AND P0, PT, R14, 0x20, PT ;  /* 0x000000200e00780c */ /* 0x000fe20003f04270 */
[----:B------:R-:W-:Y:S01]  /*60c0*/  @P3 STG.E desc[UR36][R4.64+0x44], R35 ;  /* 0x0000442304003986 */ /* 0x000fe2000c101924 */
[----:B------:R-:W-:Y:S01]  /*60d0*/  F2FP.TF32.F32.PACK_B R7, R7 ;  /* 0x00000007ff07723e */ /* 0x000fe200024050ff */
[-C--:B------:R-:W-:Y:S01]  /*60e0*/  FMUL R63, R63, R89.reuse ;  /* 0x000000593f3f7220 */ /* 0x080fe20000400000 */
[C---:B------:R-:W-:Y:S01]  /*60f0*/  ISETP.GT.AND P3, PT, R0.reuse, 0x8, P1 ;  /* 0x000000080000780c */ /* 0x040fe20000f64270 */
[----:B------:R-:W-:Y:S01]  /*6100*/  FMUL R65, R65, R89 ;  /* 0x0000005941417220 */ /* 0x000fe20000400000 */
[----:B------:R-:W-:Y:S01]  /*6110*/  F2FP.TF32.F32.PACK_B R37, R37 ;  /* 0x00000025ff25723e */ /* 0x000fe200024050ff */
[----:B------:R1:W-:Y:S01]  /*6120*/  @P5 STG.E desc[UR36][R2.64+0x60], R7 ;  /* 0x0000600702005986 */ /* 0x0003e2000c101924 */
[----:B------:R-:W-:Y:S01]  /*6130*/  ISETP.GT.AND P5, PT, R0, RZ, P0 ;  /* 0x000000ff0000720c */ /* 0x000fe200007a4270 */
[----:B0-----:R-:W-:Y:S01]  /*6140*/  FMUL R9, R42, R89 ;  /* 0x000000592a097220 */ /* 0x001fe20000400000 */
[----:B------:R-:W-:Y:S01]  /*6150*/  F2FP.TF32.F32.PACK_B R11, R11 ;  /* 0x0000000bff0b723e */ /* 0x000fe200024050ff */
[----:B------:R-:W-:Y:S01]  /*6160*/  @P4 STG.E desc[UR36][R2.64+0x64], R37 ;  /* 0x0000642502004986 */ /* 0x000fe2000c101924 */
[----:B------:R-:W-:Y:S01]  /*6170*/  ISETP.GT.AND P1, PT, R14, 0x21, PT ;  /* 0x000000210e00780c */ /* 0x000fe20003f24270 */
[----:B------:R-:W-:Y:S01]  /*6180*/  FMUL R67, R67, R89 ;  /* 0x0000005943437220 */ /* 0x000fe20000400000 */
[----:B------:R-:W-:Y:S01]  /*6190*/  F2FP.TF32.F32.PACK_B R39, R39 ;  /* 0x00000027ff27723e */ /* 0x000fe200024050ff */
[----:B------:R0:W-:Y:S01]  /*61a0*/  @P2 STG.E desc[UR36][R4.64+0x60], R11 ;  /* 0x0000600b04002986 */ /* 0x0001e2000c101924 */
[C---:B------:R-:W-:Y:S01]  /*61b0*/  ISETP.GT.AND P4, PT, R0.reuse, RZ, P1 ;  /* 0x000000ff0000720c */ /* 0x040fe20000f84270 */
[-C--:B------:R-:W-:Y:S01]  /*61c0*/  FMUL R69, R69, R89.reuse ;  /* 0x0000005945457220 */ /* 0x080fe20000400000 */
[----:B------:R-:W-:Y:S01]  /*61d0*/  ISETP.GT.AND P2, PT, R0, 0x8, P0 ;  /* 0x000000080000780c */ /* 0x000fe20000744270 */
[-C--:B-1----:R-:W-:Y:S01]  /*61e0*/  FMUL R7, R40, R89.reuse ;  /* 0x0000005928077220 */ /* 0x082fe20000400000 */
[----:B------:R-:W-:Y:S01]  /*61f0*/  ISETP.GT.AND P0, PT, R14, 0x28, PT ;  /* 0x000000280e00780c */ /* 0x000fe20003f04270 */
[----:B------:R-:W-:Y:S01]  /*6200*/  @P3 STG.E desc[UR36][R4.64+0x64], R39 ;  /* 0x0000642704003986 */ /* 0x000fe2000c101924 */
[----:B------:R-:W-:Y:S01]  /*6210*/  ISETP.GT.AND P3, PT, R0, 0x8, P1 ;  /* 0x000000080000780c */ /* 0x000fe20000f64270 */
[----:B------:R-:W-:Y:S01]  /*6220*/  FMUL R71, R71, R89 ;  /* 0x0000005947477220 */ /* 0x000fe20000400000 */
[----:B------:R-:W-:Y:S01]  /*6230*/  F2FP.TF32.F32.PACK_B R7, R7 ;  /* 0x00000007ff07723e */ /* 0x000fe200024050ff */
[----:B------:R-:W-:Y:S01]  /*6240*/  FMUL R73, R73, R89 ;  /* 0x0000005949497220 */ /* 0x000fe20000400000 */
[----:B------:R-:W-:Y:S01]  /*6250*/  F2FP.TF32.F32.PACK_B R41, R41 ;  /* 0x00000029ff29723e */ /* 0x000fe200024050ff */
[----:B0-----:R-:W-:Y:S01]  /*6260*/  FMUL R11, R46, R89 ;  /* 0x000000592e0b7220 */ /* 0x001fe20000400000 */
[----:B------:R-:W-:Y:S01]  /*6270*/  F2FP.TF32.F32.PACK_B R9, R9 ;  /* 0x00000009ff09723e */ /* 0x000fe200024050ff */
[----:B------:R0:W-:Y:S01]  /*6280*/  @P5 STG.E desc[UR36][R2.64+0x80], R7 ;  /* 0x0000800702005986 */ /* 0x0001e2000c101924 */
[----:B------:R-:W-:Y:S01]  /*6290*/  ISETP.GT.AND P5, PT, R0, RZ, P0 ;  /* 0x000000ff0000720c */ /* 0x000fe200007a4270 */
[----:B------:R-:W-:Y:S01]  /*62a0*/  FMUL R75, R75, R89 ;  /* 0x000000594b4b7220 */ /* 0x000fe20000400000 */
[----:B------:R-:W-:Y:S01]  /*62b0*/  ISETP.GT.AND P1, PT, R14, 0x29, PT ;  /* 0x000000290e00780c */ /* 0x000fe20003f24270 */
[----:B------:R-:W-:Y:S01]  /*62c0*/  @P4 STG.E desc[UR36][R2.64+0x84], R41 ;  /* 0x0000842902004986 */ /* 0x000fe2000c101924 */
[----:B------:R-:W-:Y:S01]  /*62d0*/  F2FP.TF32.F32.PACK_B R43, R43 ;  /* 0x0000002bff2b723e */ /* 0x000fe200024050ff */
[-C--:B------:R-:W-:Y:S01]  /*62e0*/  FMUL R77, R77, R89.reuse ;  /* 0x000000594d4d7220 */ /* 0x080fe20000400000 */
[C---:B------:R-:W-:Y:S01]  /*62f0*/  ISETP.GT.AND P4, PT, R0.reuse, RZ, P1 ;  /* 0x000000ff0000720c */ /* 0x040fe20000f84270 */
[----:B------:R1:W-:Y:S01]  /*6300*/  @P2 STG.E desc[UR36][R4.64+0x80], R9 ;  /* 0x0000800904002986 */ /* 0x0003e2000c101924 */
[----:B------:R-:W-:Y:S01]  /*6310*/  ISETP.GT.AND P2, PT, R0, 0x8, P0 ;  /* 0x000000080000780c */ /* 0x000fe20000744270 */
[-C--:B------:R-:W-:Y:S01]  /*6320*/  FMUL R79, R79, R89.reuse ;  /* 0x000000594f4f7220 */ /* 0x080fe20000400000 */
[----:B------:R-:W-:Y:S01]  /*6330*/  ISETP.GT.AND P0, PT, R14, 0x30, PT ;  /* 0x000000300e00780c */ /* 0x000fe20003f04270 */
[-C--:B0-----:R-:W-:Y:S01]  /*6340*/  FMUL R7, R44, R89.reuse ;  /* 0x000000592c077220 */ /* 0x081fe20000400000 */
[----:B------:R-:W-:Y:S01]  /*6350*/  @P3 STG.E desc[UR36][R4.64+0x84], R43 ;  /* 0x0000842b04003986 */ /* 0x000fe2000c101924 */
[----:B------:R-:W-:Y:S01]  /*6360*/  ISETP.GT.AND P3, PT, R0, 0x8, P1 ;  /* 0x000000080000780c */ /* 0x000fe20000f64270 */
[----:B------:R-:W-:Y:S01]  /*6370*/  FMUL R81, R81, R89 ;  /* 0x0000005951517220 */ /* 0x000fe20000400000 */
[----:B------:R-:W-:Y:S01]  /*6380*/  F2FP.TF32.F32.PACK_B R45, R45 ;  /* 0x0000002dff2d723e */ /* 0x000fe200024050ff */
[----:B------:R-:W-:Y:S01]  /*6390*/  FMUL R83, R83, R89 ;  /* 0x0000005953537220 */ /* 0x000fe20000400000 */
[----:B------:R-:W-:Y:S01]  /*63a0*/  F2FP.TF32.F32.PACK_B R7, R7 ;  /* 0x00000007ff07723e */ /* 0x000fe200024050ff */
[----:B------:R-:W-:Y:S01]  /*63b0*/  FMUL R13, R84, R89 ;  /* 0x00000059540d7220 */ /* 0x000fe20000400000 */
[----:B------:R-:W-:Y:S01]  /*63c0*/  F2FP.TF32.F32.PACK_B R11, R11 ;  /* 0x0000000bff0b723e */ /* 0x000fe200024050ff */
[-C--:B-1----:R-:W-:Y:S01]  /*63d0*/  FMUL R9, R50, R89.reuse ;  /* 0x0000005932097220 */ /* 0x082fe20000400000 */
[----:B------:R-:W-:Y:S01]  /*63e0*/  ISETP.GT.AND P1, PT, R14, 0x31, PT ;  /* 0x000000310e00780c */ /* 0x000fe20003f24270 */
[----:B------:R0:W-:Y:S01]  /*63f0*/  @P5 STG.E desc[UR36][R2.64+0xa0], R7 ;  /* 0x0000a00702005986 */ /* 0x0001e2000c101924 */
[C---:B------:R-:W-:Y:S01]  /*6400*/  ISETP.GT.AND P5, PT, R0.reuse, RZ, P0 ;  /* 0x000000ff0000720c */ /* 0x040fe200007a4270 */
[----:B------:R-:W-:Y:S01]  /*6410*/  FMUL R85, R85, R89 ;  /* 0x0000005955557220 */ /* 0x000fe20000400000 */
[----:B------:R-:W-:Y:S01]  /*6420*/  F2FP.TF32.F32.PACK_B R47, R47 ;  /* 0x0000002fff2f723e */ /* 0x000fe200024050ff */
[----:B------:R-:W-:Y:S01]  /*6430*/  @P4 STG.E desc[UR36][R2.64+0xa4], R45 ;  /* 0x0000a42d02004986 */ /* 0x000fe2000c101924 */
[----:B------:R-:W-:Y:S01]  /*6440*/  ISETP.GT.AND P4, PT, R0, RZ, P1 ;  /* 0x000000ff0000720c */ /* 0x000fe20000f84270 */
[----:B------:R-:W-:Y:S01]  /*6450*/  FMUL R15, R86, R89 ;  /* 0x00000059560f7220 */ /* 0x000fe20000400000 */
[----:B------:R-:W-:Y:S01]  /*6460*/  F2FP.TF32.F32.PACK_B R49, R49 ;  /* 0x00000031ff31723e */ /* 0x000fe200024050ff */
[----:B------:R1:W-:Y:S01]  /*6470*/  @P2 STG.E desc[UR36][R4.64+0xa0], R11 ;  /* 0x0000a00b04002986 */ /* 0x0003e2000c101924 */
[----:B------:R-:W-:Y:S01]  /*6480*/  ISETP.GT.AND P2, PT, R0, 0x8, P0 ;  /* 0x000000080000780c */ /* 0x000fe20000744270 */
[-C--:B------:R-:W-:Y:S01]  /*6490*/  FMUL R87, R87, R89.reuse ;  /* 0x0000005957577220 */ /* 0x080fe20000400000 */
[----:B------:R-:W-:Y:S01]  /*64a0*/  ISETP.GT.AND P0, PT, R14, 0x38, PT ;  /* 0x000000380e00780c */ /* 0x000fe20003f04270 */
[----:B0-----:R-:W-:Y:S01]  /*64b0*/  FMUL R7, R48, R89 ;  /* 0x0000005930077220 */ /* 0x001fe20000400000 */
[----:B------:R-:W-:Y:S01]  /*64c0*/  @P3 STG.E desc[UR36][R4.64+0xa4], R47 ;  /* 0x0000a42f04003986 */ /* 0x000fe2000c101924 */
[----:B------:R-:W-:-:S02]  /*64d0*/  ISETP.GT.AND P3, PT, R0, 0x8, P1 ;  /* 0x000000080000780c */ /* 0x000fc40000f64270 */
[----:B------:R-:W-:Y:S02]  /*64e0*/  F2FP.TF32.F32.PACK_B R9, R9 ;  /* 0x00000009ff09723e */ /* 0x000fe400024050ff */
[----:B------:R-:W-:Y:S02]  /*64f0*/  F2FP.TF32.F32.PACK_B R7, R7 ;  /* 0x00000007ff07723e */ /* 0x000fe400024050ff */
[----:B------:R-:W-:Y:S01]  /*6500*/  ISETP.GT.AND P1, PT, R14, 0x39, PT ;  /* 0x000000390e00780c */ /* 0x000fe20003f24270 */
[----:B-1----:R-:W-:Y:S01]  /*6510*/  FMUL R11, R54, R89 ;  /* 0x00000059360b7220 */ /* 0x002fe20000400000 */
[----:B------:R-:W-:Y:S01]  /*6520*/  F2FP.TF32.F32.PACK_B R51, R51 ;  /* 0x00000033ff33723e */ /* 0x000fe200024050ff */
[----:B------:R0:W-:Y:S01]  /*6530*/  @P5 STG.E desc[UR36][R2.64+0xc0], R7 ;  /* 0x0000c00702005986 */ /* 0x0001e2000c101924 */
[C---:B------:R-:W-:Y:S02]  /*6540*/  ISETP.GT.AND P5, PT, R0.reuse, RZ, P0 ;  /* 0x000000ff0000720c */ /* 0x040fe400007a4270 */
[----:B------:R-:W-:Y:S01]  /*6550*/  F2FP.TF32.F32.PACK_B R53, R53 ;  /* 0x00000035ff35723e */ /* 0x000fe200024050ff */
[----:B------:R-:W-:Y:S01]  /*6560*/  @P4 STG.E desc[UR36][R2.64+0xc4], R49 ;  /* 0x0000c43102004986 */ /* 0x000fe2000c101924 */
[----:B------:R-:W-:-:S02]  /*6570*/  ISETP.GT.AND P4, PT, R0, RZ, P1 ;  /* 0x000000ff0000720c */ /* 0x000fc40000f84270 */
[----:B------:R-:W-:Y:S01]  /*6580*/  F2FP.TF32.F32.PACK_B R11, R11 ;  /* 0x0000000bff0b723e */ /* 0x000fe200024050ff */
[----:B------:R1:W-:Y:S01]  /*6590*/  @P2 STG.E desc[UR36][R4.64+0xc0], R9 ;  /* 0x0000c00904002986 */ /* 0x0003e2000c101924 */
[----:B------:R-:W-:Y:S02]  /*65a0*/  ISETP.GT.AND P2, PT, R0, 0x8, P0 ;  /* 0x000000080000780c */ /* 0x000fe40000744270 */
[----:B------:R-:W-:Y:S01]  /*65b0*/  ISETP.GT.AND P0, PT, R14, 0x40, PT ;  /* 0x000000400e00780c */ /* 0x000fe20003f04270 */
[----:B0-----:R-:W-:Y:S01]  /*65c0*/  FMUL R7, R52, R89 ;  /* 0x0000005934077220 */ /* 0x001fe20000400000 */
[----:B------:R-:W-:Y:S01]  /*65d0*/  @P3 STG.E desc[UR36][R4.64+0xc4], R51 ;  /* 0x0000c43304003986 */ /* 0x000fe2000c101924 */
[----:B------:R-:W-:Y:S02]  /*65e0*/  ISETP.GT.AND P3, PT, R0, 0x8, P1 ;  /* 0x000000080000780c */ /* 0x000fe40000f64270 */
[----:B------:R-:W-:Y:S02]  /*65f0*/  ISETP.GT.AND P1, PT, R14, 0x41, PT ;  /* 0x000000410e00780c */ /* 0x000fe40003f24270 */
[----:B------:R-:W-:-:S02]  /*6600*/  F2FP.TF32.F32.PACK_B R7, R7 ;  /* 0x00000007ff07723e */ /* 0x000fc400024050ff */
[----:B------:R-:W-:Y:S01]  /*6610*/  F2FP.TF32.F32.PACK_B R55, R55 ;  /* 0x00000037ff37723e */ /* 0x000fe200024050ff */
[----:B-1----:R-:W-:Y:S01]  /*6620*/  FMUL R9, R58, R89 ;  /* 0x000000593a097220 */ /* 0x002fe20000400000 */
[----:B------:R-:W-:Y:S01]  /*6630*/  F2FP.TF32.F32.PACK_B R57, R57 ;  /* 0x00000039ff39723e */ /* 0x000fe200024050ff */
[----:B------:R0:W-:Y:S01]  /*6640*/  @P5 STG.E desc[UR36][R2.64+0xe0], R7 ;  /* 0x0000e00702005986 */ /* 0x0001e2000c101924 */
[C---:B------:R-:W-:Y:S02]  /*6650*/  ISETP.GT.AND P5, PT, R0.reuse, RZ, P0 ;  /* 0x000000ff0000720c */ /* 0x040fe400007a4270 */
[----:B------:R-:W-:Y:S01]  /*6660*/  F2FP.TF32.F32.PACK_B R9, R9 ;  /* 0x00000009ff09723e */ /* 0x000fe200024050ff */
[----:B------:R-:W-:Y:S01]  /*6670*/  @P4 STG.E desc[UR36][R2.64+0xe4], R53 ;  /* 0x0000e43502004986 */ /* 0x000fe2000c101924 */
[C---:B------:R-:W-:Y:S02]  /*6680*/  ISETP.GT.AND P4, PT, R0.reuse, RZ, P1 ;  /* 0x000000ff0000720c */ /* 0x040fe40000f84270 */
[----:B------:R-:W-:Y:S01]  /*6690*/  F2FP.TF32.F32.PACK_B R59, R59 ;  /* 0x0000003bff3b723e */ /* 0x000fe200024050ff */
[----:B------:R1:W-:Y:S01]  /*66a0*/  @P2 STG.E desc[UR36][R4.64+0xe0], R11 ;  /* 0x0000e00b04002986 */ /* 0x0003e2000c101924 */
[----:B------:R-:W-:-:S02]  /*66b0*/  ISETP.GT.AND P2, PT, R0, 0x8, P0 ;  /* 0x000000080000780c */ /* 0x000fc40000744270 */
[----:B------:R-:W-:Y:S01]  /*66c0*/  ISETP.GT.AND P0, PT, R14, 0x48, PT ;  /* 0x000000480e00780c */ /* 0x000fe20003f04270 */
[----:B0-----:R-:W-:Y:S01]  /*66d0*/  FMUL R7, R56, R89 ;  /* 0x0000005938077220 */ /* 0x001fe20000400000 */
[----:B------:R-:W-:Y:S01]  /*66e0*/  @P3 STG.E desc[UR36][R4.64+0xe4], R55 ;  /* 0x0000e43704003986 */ /* 0x000fe2000c101924 */
[----:B------:R-:W-:Y:S02]  /*66f0*/  ISETP.GT.AND P3, PT, R0, 0x8, P1 ;  /* 0x000000080000780c */ /* 0x000fe40000f64270 */
[----:B------:R-:W-:Y:S02]  /*6700*/  ISETP.GT.AND P1, PT, R14, 0x49, PT ;  /* 0x000000490e00780c */ /* 0x000fe40003f24270 */
[----:B------:R-:W-:Y:S01]  /*6710*/  F2FP.TF32.F32.PACK_B R7, R7 ;  /* 0x00000007ff07723e */ /* 0x000fe200024050ff */
[----:B-1----:R-:W-:Y:S01]  /*6720*/  FMUL R11, R62, R89 ;  /* 0x000000593e0b7220 */ /* 0x002fe20000400000 */
[----:B------:R-:W-:-:S03]  /*6730*/  F2FP.TF32.F32.PACK_B R61, R61 ;  /* 0x0000003dff3d723e */ /* 0x000fc600024050ff */
[----:B------:R0:W-:Y:S01]  /*6740*/  @P5 STG.E desc[UR36][R2.64+0x100], R7 ;  /* 0x0001000702005986 */ /* 0x0001e2000c101924 */
[C---:B------:R-:W-:Y:S02]  /*6750*/  ISETP.GT.AND P5, PT, R0.reuse, RZ, P0 ;  /* 0x000000ff0000720c */ /* 0x040fe400007a4270 */
[----:B------:R-:W-:Y:S01]  /*6760*/  F2FP.TF32.F32.PACK_B R11, R11 ;  /* 0x0000000bff0b723e */ /* 0x000fe200024050ff */
[----:B------:R-:W-:Y:S01]  /*6770*/  @P4 STG.E desc[UR36][R2.64+0x104], R57 ;  /* 0x0001043902004986 */ /* 0x000fe2000c101924 */
[C---:B------:R-:W-:Y:S02]  /*6780*/  ISETP.GT.AND P4, PT, R0.reuse, RZ, P1 ;  /* 0x000000ff0000720c */ /* 0x040fe40000f84270 */
[----:B------:R-:W-:Y:S01]  /*6790*/  F2FP.TF32.F32.PACK_B R63, R63 ;  /* 0x0000003fff3f723e */ /* 0x000fe200024050ff */
[----:B------:R1:W-:Y:S01]  /*67a0*/  @P2 STG.E desc[UR36][R4.64+0x100], R9 ;  /* 0x0001000904002986 */ /* 0x0003e2000c101924 */
[----:B------:R-:W-:Y:S02]  /*67b0*/  ISETP.GT.AND P2, PT, R0, 0x8, P0 ;  /* 0x000000080000780c */ /* 0x000fe40000744270 */
[----:B------:R-:W-:Y:S01]  /*67c0*/  ISETP.GT.AND P0, PT, R14, 0x50, PT ;  /* 0x000000500e00780c */ /* 0x000fe20003f04270 */
[----:B0-----:R-:W-:Y:S01]  /*67d0*/  FMUL R7, R60, R89 ;  /* 0x000000593c077220 */ /* 0x001fe20000400000 */
[----:B------:R-:W-:Y:S01]  /*67e0*/  @P3 STG.E desc[UR36][R4.64+0x104], R59 ;  /* 0x0001043b04003986 */ /* 0x000fe2000c101924 */
[----:B------:R-:W-:-:S02]  /*67f0*/  ISETP.GT.AND P3, PT, R0, 0x8, P1 ;  /* 0x000000080000780c */ /* 0x000fc40000f64270 */
        /* <DEDUP_REMOVED lines=38> */
[----:B------:R-:W-:Y:S01]  /*6a60*/  ISETP.GT.AND P0, PT, R0, 0x8, P0 ;  /* 0x000000080000780c */ /* 0x000fe20000704270 */
[----:B------:R-:W-:Y:S01]  /*6a70*/  @P4 STG.E desc[UR36][R2.64+0x164], R69 ;  /* 0x0001644502004986 */ /* 0x000fe2000c101924 */
[----:B------:R-:W-:Y:S02]  /*6a80*/  ISETP.GT.AND P4, PT, R14, 0x69, PT ;  /* 0x000000690e00780c */ /* 0x000fe40003f84270 */
[----:B------:R-:W-:Y:S01]  /*6a90*/  F2FP.TF32.F32.PACK_B R9, R9 ;  /* 0x00000009ff09723e */ /* 0x000fe200024050ff */
[----:B------:R1:W-:Y:S01]  /*6aa0*/  @P2 STG.E desc[UR36][R4.64+0x160], R11 ;  /* 0x0001600b04002986 */ /* 0x0003e2000c101924 */
[C---:B------:R-:W-:Y:S02]  /*6ab0*/  ISETP.GT.AND P2, PT, R0.reuse, RZ, P1 ;  /* 0x000000ff0000720c */ /* 0x040fe40000f44270 */
[----:B------:R-:W-:Y:S01]  /*6ac0*/  ISETP.GT.AND P1, PT, R0, 0x8, P1 ;  /* 0x000000080000780c */ /* 0x000fe20000f24270 */
[----:B0-----:R-:W-:Y:S01]  /*6ad0*/  FMUL R7, R72, R89 ;  /* 0x0000005948077220 */ /* 0x001fe20000400000 */
[----:B------:R-:W-:Y:S01]  /*6ae0*/  @P3 STG.E desc[UR36][R4.64+0x164], R71 ;  /* 0x0001644704003986 */ /* 0x000fe2000c101924 */
[----:B------:R-:W-:-:S02]  /*6af0*/  ISETP.GT.AND P6, PT, R0, RZ, P4 ;  /* 0x000000ff0000720c */ /* 0x000fc400027c4270 */
[----:B------:R-:W-:Y:S02]  /*6b00*/  F2FP.TF32.F32.PACK_B R75, R75 ;  /* 0x0000004bff4b723e */ /* 0x000fe400024050ff */
[----:B------:R-:W-:Y:S02]  /*6b10*/  F2FP.TF32.F32.PACK_B R7, R7 ;  /* 0x00000007ff07723e */ /* 0x000fe400024050ff */
[----:B------:R-:W-:Y:S01]  /*6b20*/  F2FP.TF32.F32.PACK_B R77, R77 ;  /* 0x0000004dff4d723e */ /* 0x000fe200024050ff */
[----:B-1----:R-:W-:Y:S01]  /*6b30*/  FMUL R11, R82, R89 ;  /* 0x00000059520b7220 */ /* 0x002fe20000400000 */
[----:B------:R-:W-:Y:S01]  /*6b40*/  ISETP.GT.AND P4, PT, R0, 0x8, P4 ;  /* 0x000000080000780c */ /* 0x000fe20002784270 */
[----:B------:R0:W-:Y:S01]  /*6b50*/  @P5 STG.E desc[UR36][R2.64+0x180], R7 ;  /* 0x0001800702005986 */ /* 0x0001e2000c101924 */
[----:B------:R-:W-:Y:S02]  /*6b60*/  ISETP.GT.AND P5, PT, R14, 0x68, PT ;  /* 0x000000680e00780c */ /* 0x000fe40003fa4270 */
[----:B------:R-:W-:Y:S01]  /*6b70*/  F2FP.TF32.F32.PACK_B R79, R79 ;  /* 0x0000004fff4f723e */ /* 0x000fe200024050ff */
[----:B------:R-:W-:Y:S01]  /*6b80*/  @P2 STG.E desc[UR36][R2.64+0x184], R73 ;  /* 0x0001844902002986 */ /* 0x000fe2000c101924 */
[----:B------:R-:W-:-:S02]  /*6b90*/  ISETP.GT.AND P3, PT, R0, RZ, P5 ;  /* 0x000000ff0000720c */ /* 0x000fc40002f64270 */
[----:B------:R-:W-:Y:S01]  /*6ba0*/  ISETP.GT.AND P5, PT, R0, 0x8, P5 ;  /* 0x000000080000780c */ /* 0x000fe20002fa4270 */
[----:B------:R1:W-:Y:S01]  /*6bb0*/  @P0 STG.E desc[UR36][R4.64+0x180], R9 ;  /* 0x0001800904000986 */ /* 0x0003e2000c101924 */
[C---:B------:R-:W-:Y:S02]  /*6bc0*/  ISETP.GT.AND P2, PT, R14.reuse, 0x71, PT ;  /* 0x000000710e00780c */ /* 0x040fe40003f44270 */
[----:B------:R-:W-:Y:S01]  /*6bd0*/  ISETP.GT.AND P0, PT, R14, 0x79, PT ;  /* 0x000000790e00780c */ /* 0x000fe20003f04270 */
[----:B0-----:R-:W-:Y:S01]  /*6be0*/  FMUL R7, R76, R89 ;  /* 0x000000594c077220 */ /* 0x001fe20000400000 */
[----:B------:R-:W-:Y:S01]  /*6bf0*/  @P1 STG.E desc[UR36][R4.64+0x184], R75 ;  /* 0x0001844b04001986 */ /* 0x000fe2000c101924 */
[----:B------:R-:W-:Y:S02]  /*6c00*/  ISETP.GT.AND P1, PT, R14, 0x78, PT ;  /* 0x000000780e00780c */ /* 0x000fe40003f24270 */
[----:B------:R-:W-:Y:S02]  /*6c10*/  F2FP.TF32.F32.PACK_B R81, R81 ;  /* 0x00000051ff51723e */ /* 0x000fe400024050ff */
[----:B------:R-:W-:Y:S01]  /*6c20*/  F2FP.TF32.F32.PACK_B R7, R7 ;  /* 0x00000007ff07723e */ /* 0x000fe200024050ff */
[----:B-1----:R-:W-:Y:S01]  /*6c30*/  FMUL R9, R78, R89 ;  /* 0x000000594e097220 */ /* 0x002fe20000400000 */
[----:B------:R-:W-:-:S03]  /*6c40*/  F2FP.TF32.F32.PACK_B R11, R11 ;  /* 0x0000000bff0b723e */ /* 0x000fc600024050ff */
[----:B------:R0:W-:Y:S01]  /*6c50*/  @P3 STG.E desc[UR36][R2.64+0x1a0], R7 ;  /* 0x0001a00702003986 */ /* 0x0001e2000c101924 */
[----:B------:R-:W-:Y:S02]  /*6c60*/  ISETP.GT.AND P3, PT, R14, 0x70, PT ;  /* 0x000000700e00780c */ /* 0x000fe40003f64270 */
[----:B------:R-:W-:Y:S01]  /*6c70*/  F2FP.TF32.F32.PACK_B R9, R9 ;  /* 0x00000009ff09723e */ /* 0x000fe200024050ff */
[----:B------:R-:W-:Y:S01]  /*6c80*/  @P6 STG.E desc[UR36][R2.64+0x1a4], R77 ;  /* 0x0001a44d02006986 */ /* 0x000fe2000c101924 */
[C---:B------:R-:W-:Y:S02]  /*6c90*/  ISETP.GT.AND P6, PT, R0.reuse, RZ, P3 ;  /* 0x000000ff0000720c */ /* 0x040fe40001fc4270 */
[C---:B------:R-:W-:Y:S01]  /*6ca0*/  ISETP.GT.AND P3, PT, R0.reuse, 0x8, P3 ;  /* 0x000000080000780c */ /* 0x040fe20001f64270 */
[----:B------:R-:W-:Y:S01]  /*6cb0*/  @P5 STG.E desc[UR36][R4.64+0x1a0], R9 ;  /* 0x0001a00904005986 */ /* 0x000fe2000c101924 */
[C---:B------:R-:W-:Y:S02]  /*6cc0*/  ISETP.GT.AND P5, PT, R0.reuse, RZ, P2 ;  /* 0x000000ff0000720c */ /* 0x040fe400017a4270 */
[----:B------:R-:W-:Y:S01]  /*6cd0*/  ISETP.GT.AND P2, PT, R0, 0x8, P2 ;  /* 0x000000080000780c */ /* 0x000fe20001744270 */
[----:B0-----:R-:W-:Y:S01]  /*6ce0*/  FMUL R7, R80, R89 ;  /* 0x0000005950077220 */ /* 0x001fe20000400000 */
[----:B------:R-:W-:Y:S01]  /*6cf0*/  @P4 STG.E desc[UR36][R4.64+0x1a4], R79 ;  /* 0x0001a44f04004986 */ /* 0x000fe2000c101924 */
[----:B------:R-:W-:-:S02]  /*6d00*/  ISETP.GT.AND P4, PT, R0, RZ, P1 ;  /* 0x000000ff0000720c */ /* 0x000fc40000f84270 */
[C---:B------:R-:W-:Y:S02]  /*6d10*/  ISETP.GT.AND P1, PT, R0.reuse, 0x8, P1 ;  /* 0x000000080000780c */ /* 0x040fe40000f24270 */
[----:B------:R-:W-:Y:S02]  /*6d20*/  F2FP.TF32.F32.PACK_B R7, R7 ;  /* 0x00000007ff07723e */ /* 0x000fe400024050ff */
[----:B------:R-:W-:Y:S02]  /*6d30*/  F2FP.TF32.F32.PACK_B R83, R83 ;  /* 0x00000053ff53723e */ /* 0x000fe400024050ff */
[----:B------:R-:W-:Y:S01]  /*6d40*/  F2FP.TF32.F32.PACK_B R13, R13 ;  /* 0x0000000dff0d723e */ /* 0x000fe200024050ff */
[----:B------:R-:W-:Y:S01]  /*6d50*/  @P6 STG.E desc[UR36][R2.64+0x1c0], R7 ;  /* 0x0001c00702006986 */ /* 0x000fe2000c101924 */
[C---:B------:R-:W-:Y:S02]  /*6d60*/  ISETP.GT.AND P6, PT, R0.reuse, RZ, P0 ;  /* 0x000000ff0000720c */ /* 0x040fe400007c4270 */
[----:B------:R-:W-:Y:S01]  /*6d70*/  ISETP.GT.AND P0, PT, R0, 0x8, P0 ;  /* 0x000000080000780c */ /* 0x000fe20000704270 */
[----:B------:R-:W-:Y:S01]  /*6d80*/  @P5 STG.E desc[UR36][R2.64+0x1c4], R81 ;  /* 0x0001c45102005986 */ /* 0x000fe2000c101924 */
[----:B------:R-:W-:-:S02]  /*6d90*/  F2FP.TF32.F32.PACK_B R85, R85 ;  /* 0x00000055ff55723e */ /* 0x000fc400024050ff */
[----:B------:R-:W-:Y:S01]  /*6da0*/  F2FP.TF32.F32.PACK_B R15, R15 ;  /* 0x0000000fff0f723e */ /* 0x000fe200024050ff */
[----:B------:R-:W-:Y:S01]  /*6db0*/  @P3 STG.E desc[UR36][R4.64+0x1c0], R11 ;  /* 0x0001c00b04003986 */ /* 0x000fe2000c101924 */
[----:B------:R-:W-:-:S03]  /*6dc0*/  F2FP.TF32.F32.PACK_B R87, R87 ;  /* 0x00000057ff57723e */ /* 0x000fc600024050ff */
[----:B------:R-:W-:Y:S04]  /*6dd0*/  @P2 STG.E desc[UR36][R4.64+0x1c4], R83 ;  /* 0x0001c45304002986 */ /* 0x000fe8000c101924 */
[----:B------:R-:W-:Y:S04]  /*6de0*/  @P4 STG.E desc[UR36][R2.64+0x1e0], R13 ;  /* 0x0001e00d02004986 */ /* 0x000fe8000c101924 */
[----:B------:R0:W-:Y:S02]  /*6df0*/  @P6 STG.E desc[UR36][R2.64+0x1e4], R85 ;  /* 0x0001e45502006986 */ /* 0x0001e4000c101924 */
[----:B0-----:R-:W-:-:S02]  /*6e00*/  @P1 IMAD.MOV.U32 R2, RZ, RZ, R4 ;  /* 0x000000ffff021224 */ /* 0x001fc400078e0004 */
[----:B------:R-:W-:-:S05]  /*6e10*/  @P1 IMAD.MOV.U32 R3, RZ, RZ, R5 ;  /* 0x000000ffff031224 */ /* 0x000fca00078e0005 */
[----:B------:R0:W-:Y:S04]  /*6e20*/  @P1 STG.E desc[UR36][R2.64+0x1e0], R15 ;  /* 0x0001e00f02001986 */ /* 0x0001e8000c101924 */
[----:B------:R0:W-:Y:S02]  /*6e30*/  @P0 STG.E desc[UR36][R4.64+0x1e4], R87 ;  /* 0x0001e45704000986 */ /* 0x0001e4000c101924 */
.L_x_161:
[----:B------:R-:W-:Y:S05]  /*6e40*/  BSYNC B0 ;  /* 0x0000000000007941 */ /* 0x000fea0003800000 */
.L_x_35:
[----:B0-----:R-:W-:Y:S01]  /*6e50*/  IMAD.U32 R2, RZ, RZ, UR46 ;  /* 0x0000002eff027e24 */ /* 0x001fe2000f8e00ff */
[----:B------:R-:W-:Y:S01]  /*6e60*/  ULDC.64 UR4, c[0x0][0x650] ;  /* 0x0001940000047ab9 */ /* 0x000fe20000000a00 */
[----:B------:R-:W-:Y:S01]  /*6e70*/  IMAD.U32 R3, RZ, RZ, UR47 ;  /* 0x0000002fff037e24 */ /* 0x000fe2000f8e00ff */
[----:B------:R0:W-:Y:S01]  /*6e80*/  SYNCS.ARRIVE.TRANS64.A1T0 RZ, [R99+UR44], RZ ;  /* 0x000000ff63ff79a7 */ /* 0x0001e2000810002c */
[----:B------:R-:W-:Y:S01]  /*6e90*/  PRMT R0, RZ, 0x7610, R0 ;  /* 0x00007610ff007816 */ /* 0x000fe20000000000 */
[----:B------:R-:W-:Y:S01]  /*6ea0*/  IMAD.MOV.U32 R18, RZ, RZ, -0x1 ;  /* 0xffffffffff127424 */ /* 0x000fe200078e00ff */
[----:B------:R-:W-:Y:S01]  /*6eb0*/  LEA R16, P0, R2, R16, 0x1 ;  /* 0x0000001002107211 */ /* 0x000fe200078008ff */
[----:B------:R-:W-:Y:S02]  /*6ec0*/  IMAD.MOV.U32 R2, RZ, RZ, -0x1 ;  /* 0xffffffffff027424 */ /* 0x000fe400078e00ff */
[----:B------:R-:W-:Y:S01]  /*6ed0*/  IMAD.MOV.U32 R19, RZ, RZ, -0x1 ;  /* 0xffffffffff137424 */ /* 0x000fe200078e00ff */
[----:B------:R-:W-:-:S02]  /*6ee0*/  IADD3.X R17, R17, UR49, RZ, P0, !PT ;  /* 0x0000003111117c10 */ /* 0x000fc400087fe4ff */
[----:B------:R-:W-:-:S04]  /*6ef0*/  ISETP.GE.U32.AND P0, PT, R16, UR4, PT ;  /* 0x0000000410007c0c */ /* 0x000fc8000bf06070 */
[----:B------:R-:W-:-:S13]  /*6f00*/  ISETP.GE.U32.AND.EX P0, PT, R17, UR5, PT, P0 ;  /* 0x0000000511007c0c */ /* 0x000fda000bf06100 */
[----:B0-----:R-:W-:Y:S05]  /*6f10*/  @P0 BRA `(.L_x_162) ;  /* 0x0000000400700947 */ /* 0x001fea0003800000 */
[----:B------:R-:W0:Y:S01]  /*6f20*/  S2UR UR7, SR_CTAID.X ;  /* 0x00000000000779c3 */ /* 0x000e220000002500 */
[----:B------:R-:W-:Y:S01]  /*6f30*/  ULDC.64 UR4, c[0x0][0x628] ;  /* 0x00018a0000047ab9 */ /* 0x000fe20000000a00 */
[----:B------:R-:W-:Y:S01]  /*6f40*/  ULDC UR6, c[0x0][0x150] ;  /* 0x0000540000067ab9 */ /* 0x000fe20000000800 */
[----:B------:R-:W-:Y:S01]  /*6f50*/  ISETP.NE.U32.AND P0, PT, RZ, UR4, PT ;  /* 0x00000004ff007c0c */ /* 0x000fe2000bf05070 */
[----:B------:R-:W-:Y:S01]  /*6f60*/  ULDC UR15, c[0x0][0x630] ;  /* 0x00018c00000f7ab9 */ /* 0x000fe20000000800 */
[C---:B------:R-:W-:Y:S02]  /*6f70*/  R2UR UR17, R16.reuse ;  /* 0x00000000101172ca */ /* 0x040fe400000e0000 */
[----:B------:R-:W-:Y:S01]  /*6f80*/  ISETP.NE.AND.EX P0, PT, RZ, UR5, PT, P0 ;  /* 0x00000005ff007c0c */ /* 0x000fe2000bf05300 */
[----:B------:R-:W1:Y:S01]  /*6f90*/  S2UR UR16, SR_CTAID.Y ;  /* 0x00000000001079c3 */ /* 0x000e620000002600 */
[----:B------:R-:W-:Y:S02]  /*6fa0*/  R2UR UR12, R16 ;  /* 0x00000000100c72ca */ /* 0x000fe400000e0000 */
[----:B------:R-:W-:-:S02]  /*6fb0*/  R2UR UR13, R17 ;  /* 0x00000000110d72ca */ /* 0x000fc400000e0000 */
[----:B0-----:R-:W-:-:S05]  /*6fc0*/  I2FP.F32.U32 R0, UR7 ;  /* 0x0000000700007c45 */ /* 0x001fca0008201000 */
[----:B------:R-:W-:Y:S01]  /*6fd0*/  FMUL R0, R0, UR6 ;  /* 0x0000000600007c20 */ /* 0x000fe20008400000 */
[----:B------:R-:W-:Y:S01]  /*6fe0*/  ULDC UR6, c[0x0][0x154] ;  /* 0x0000550000067ab9 */ /* 0x000fe20000000800 */
[----:B-1----:R-:W-:-:S04]  /*6ff0*/  I2FP.F32.U32 R2, UR16 ;  /* 0x0000001000027c45 */ /* 0x002fc80008201000 */
[----:B------:R-:W0:Y:S01]  /*7000*/  F2I.U32.TRUNC.NTZ R0, R0 ;  /* 0x0000000000007305 */ /* 0x000e22000020f000 */
[----:B------:R-:W-:Y:S01]  /*7010*/  FMUL R2, R2, UR6 ;  /* 0x0000000602027c20 */ /* 0x000fe20008400000 */
[----:B------:R-:W-:Y:S06]  /*7020*/  @!P0 BRA `(.L_x_163) ;  /* 0x0000000000308947 */ /* 0x000fec0003800000 */
        /* <DEDUP_REMOVED lines=12> */
.L_x_163:
[----:B------:R-:W-:Y:S01]  /*70f0*/  USHF.R.U64 UR6, UR12, UR15, UR13 ;  /* 0x0000000f0c067299 */ /* 0x000fe2000800120d */
[----:B------:R-:W-:Y:S01]  /*7100*/  R2UR UR5, R17 ;  /* 0x00000000110572ca */ /* 0x000fe200000e0000 */
[----:B------:R-:W-:Y:S01]  /*7110*/  USHF.R.U32.HI UR4, URZ, UR15, UR13 ;  /* 0x0000000f3f047299 */ /* 0x000fe2000801160d */
[----:B------:R-:W1:Y:S01]  /*7120*/  F2I.U32.TRUNC.NTZ R2, R2 ;  /* 0x0000000200027305 */ /* 0x000e62000020f000 */
[----:B------:R-:W-:Y:S01]  /*7130*/  UIADD3 UR9, UP0, URZ, -UR6, URZ ;  /* 0x800000063f097290 */ /* 0x000fe2000ff1e03f */
[----:B------:R-:W-:Y:S01]  /*7140*/  ULDC.64 UR10, c[0x0][0x620] ;  /* 0x00018800000a7ab9 */ /* 0x000fe20000000a00 */
[----:B------:R-:W-:Y:S02]  /*7150*/  ULDC UR14, c[0x0][0x608] ;  /* 0x00018200000e7ab9 */ /* 0x000fe40000000800 */
[----:B------:R-:W-:Y:S01]  /*7160*/  UIADD3.X UR4, URZ, ~UR4, URZ, UP0, !UPT ;  /* 0x800000043f047290 */ /* 0x000fe200087fe43f */
[----:B------:R-:W-:Y:S01]  /*7170*/  ULDC UR15, c[0x0][0x658] ;  /* 0x00019600000f7ab9 */ /* 0x000fe20000000800 */
[----:B------:R-:W-:-:S02]  /*7180*/  ULDC UR12, c[0x0][0x144] ;  /* 0x00005100000c7ab9 */ /* 0x000fc40000000800 */
[----:B------:R-:W-:Y:S01]  /*7190*/  UIMAD UR8, UR4, UR10, URZ ;  /* 0x0000000a040872a4 */ /* 0x000fe2000f8e023f */
[----:B------:R-:W-:Y:S02]  /*71a0*/  ULDC UR22, c[0x0][0x148] ;  /* 0x0000520000167ab9 */ /* 0x000fe40000000800 */
[----:B------:R-:W-:Y:S01]  /*71b0*/  UMOV UR4, UR17 ;  /* 0x0000001100047c82 */ /* 0x000fe20008000000 */
[----:B------:R-:W-:Y:S02]  /*71c0*/  UIMAD UR8, UR9, UR11, UR8 ;  /* 0x0000000b090872a4 */ /* 0x000fe4000f8e0208 */
[----:B------:R-:W-:Y:S01]  /*71d0*/  UIMAD.WIDE.U32 UR4, UR9, UR10, UR4 ;  /* 0x0000000a090472a5 */ /* 0x000fe2000f8e0004 */
[----:B0-----:R-:W-:Y:S01]  /*71e0*/  R2UR UR9, R0 ;  /* 0x00000000000972ca */ /* 0x001fe200000e0000 */
[----:B------:R-:W-:Y:S01]  /*71f0*/  ULDC UR20, c[0x0][0x648] ;  /* 0x0001920000147ab9 */ /* 0x000fe20000000800 */
[----:B-1----:R-:W-:Y:S01]  /*7200*/  R2UR UR13, R2 ;  /* 0x00000000020d72ca */ /* 0x002fe200000e0000 */
[----:B------:R-:W-:Y:S01]  /*7210*/  UIADD3 UR8, UR5, UR8, URZ ;  /* 0x0000000805087290 */ /* 0x000fe2000fffe03f */
[----:B------:R-:W-:-:S02]  /*7220*/  ULDC UR21, c[0x0][0x638] ;  /* 0x00018e0000157ab9 */ /* 0x000fc40000000800 */
[----:B------:R-:W-:Y:S02]  /*7230*/  ULDC UR5, c[0x0][0x618] ;  /* 0x0001860000057ab9 */ /* 0x000fe40000000800 */
[----:B------:R-:W-:Y:S02]  /*7240*/  USHF.R.U64 UR10, UR4, UR5, UR8 ;  /* 0x00000005040a7299 */ /* 0x000fe40008001208 */
[----:B------:R-:W-:-:S03]  /*7250*/  USHF.R.U32.HI UR8, URZ, UR5, UR8 ;  /* 0x000000053f087299 */ /* 0x000fc60008011608 */
[----:B------:R-:W-:Y:S01]  /*7260*/  ULDC.64 UR4, c[0x0][0x640] ;  /* 0x0001900000047ab9 */ /* 0x000fe20000000a00 */
[----:B------:R-:W-:Y:S01]  /*7270*/  USHF.R.U64 UR11, UR10, UR14, UR8 ;  /* 0x0000000e0a0b7299 */ /* 0x000fe20008001208 */
[----:B------:R-:W-:Y:S01]  /*7280*/  ISETP.NE.U32.AND P0, PT, RZ, UR4, PT ;  /* 0x00000004ff007c0c */ /* 0x000fe2000bf05070 */
[----:B------:R-:W-:Y:S02]  /*7290*/  USHF.R.U32.HI UR8, URZ, UR14, UR8 ;  /* 0x0000000e3f087299 */ /* 0x000fe40008011608 */
[----:B------:R-:W-:Y:S01]  /*72a0*/  UIADD3 UR9, -UR9, URZ, URZ ;  /* 0x0000003f09097290 */ /* 0x000fe2000fffe13f */
[----:B------:R-:W-:Y:S01]  /*72b0*/  ISETP.NE.AND.EX P0, PT, RZ, UR5, PT, P0 ;  /* 0x00000005ff007c0c */ /* 0x000fe2000bf05300 */
[----:B------:R-:W-:Y:S02]  /*72c0*/  USHF.R.U64 UR17, UR11, UR15, UR8 ;  /* 0x0000000f0b117299 */ /* 0x000fe40008001208 */
[----:B------:R-:W-:Y:S02]  /*72d0*/  UIADD3 UR18, -UR13, URZ, URZ ;  /* 0x0000003f0d127290 */ /* 0x000fe4000fffe13f */
[----:B------:R-:W-:-:S02]  /*72e0*/  USHF.R.U32.HI UR15, URZ, UR15, UR8 ;  /* 0x0000000f3f0f7299 */ /* 0x000fc40008011608 */
[----:B------:R-:W-:Y:S01]  /*72f0*/  UIMAD UR19, UR12, UR9, UR7 ;  /* 0x000000090c1372a4 */ /* 0x000fe2000f8e0207 */
[----:B------:R-:W-:-:S05]  /*7300*/  UMOV UR14, UR17 ;  /* 0x00000011000e7c82 */ /* 0x000fca0008000000 */
[----:B------:R-:W-:Y:S06]  /*7310*/  @!P0 BRA `(.L_x_164) ;  /* 0x0000000000288947 */ /* 0x000fec0003800000 */
        /* <DEDUP_REMOVED lines=10> */
.L_x_164:
[----:B------:R-:W-:Y:S01]  /*73c0*/  UISETP.NE.AND UP0, UPT, UR61, URZ, UPT ;  /* 0x0000003f3d00728c */ /* 0x000fe2000bf05270 */
[----:B------:R-:W-:Y:S01]  /*73d0*/  IMAD.MOV.U32 R0, RZ, RZ, 0x1 ;  /* 0x00000001ff007424 */ /* 0x000fe200078e00ff */
[----:B------:R-:W-:Y:S01]  /*73e0*/  USHF.R.U64 UR5, UR14, UR20, UR15 ;  /* 0x000000140e057299 */ /* 0x000fe2000800120f */
[----:B------:R-:W-:Y:S01]  /*73f0*/  IMAD.U32 R19, RZ, RZ, UR6 ;  /* 0x00000006ff137e24 */ /* 0x000fe2000f8e00ff */
[----:B------:R-:W-:Y:S02]  /*7400*/  ULOP3.LUT UR4, UR11, UR48, URZ, 0xc0, !UPT ;  /* 0x000000300b047292 */ /* 0x000fe4000f8ec03f */
[----:B------:R-:W-:Y:S02]  /*7410*/  UIADD3 UR7, -UR5, URZ, URZ ;  /* 0x0000003f05077290 */ /* 0x000fe4000fffe13f */
[----:B------:R-:W-:Y:S02]  /*7420*/  UIMAD UR4, UR45, UR5, UR4 ;  /* 0x000000052d0472a4 */ /* 0x000fe4000f8e0204 */
[----:B------:R-:W-:-:S02]  /*7430*/  ULOP3.LUT UR10, UR10, UR51, URZ, 0xc0, !UPT ;  /* 0x000000330a0a7292 */ /* 0x000fc4000f8ec03f */
[----:B------:R-:W-:Y:S02]  /*7440*/  @UP0 UIMAD UR19, UR22, UR18, UR16 ;  /* 0x00000012161302a4 */ /* 0x000fe4000f8e0210 */
[----:B------:R-:W-:Y:S01]  /*7450*/  UIMAD UR5, UR7, UR21, UR17 ;  /* 0x00000015070572a4 */ /* 0x000fe2000f8e0211 */
[----:B------:R-:W-:Y:S02]  /*7460*/  ULDC UR8, c[0x0][0x600] ;  /* 0x0001800000087ab9 */ /* 0x000fe40000000800 */
[----:B------:R-:W-:Y:S01]  /*7470*/  ULDC UR7, c[0x0][0x610] ;  /* 0x0001840000077ab9 */ /* 0x000fe20000000800 */
[----:B------:R-:W-:Y:S02]  /*7480*/  UIMAD UR5, UR5, UR8, UR10 ;  /* 0x00000008050572a4 */ /* 0x000fe4000f8e020a */
[----:B------:R-:W-:-:S04]  /*7490*/  UIMAD UR4, UR4, UR7, UR19 ;  /* 0x00000007040472a4 */ /* 0x000fc8000f8e0213 */
[----:B------:R-:W-:Y:S02]  /*74a0*/  USEL UR7, UR5, UR4, !UP0 ;  /* 0x0000000405077287 */ /* 0x000fe4000c000000 */
[----:B------:R-:W-:-:S04]  /*74b0*/  USEL UR4, UR4, UR5, !UP0 ;  /* 0x0000000504047287 */ /* 0x000fc8000c000000 */
[----:B------:R-:W-:Y:S02]  /*74c0*/  IMAD.U32 R2, RZ, RZ, UR7 ;  /* 0x00000007ff027e24 */ /* 0x000fe4000f8e00ff */
[----:B------:R-:W-:-:S07]  /*74d0*/  IMAD.U32 R18, RZ, RZ, UR4 ;  /* 0x00000004ff127e24 */ /* 0x000fce000f8e00ff */
.L_x_162:
[----:B------:R-:W-:Y:S01]  /*74e0*/  UIADD3 UR41, UR39, UR41, URZ ;  /* 0x0000002927297290 */ /* 0x000fe2000fffe03f */
[----:B------:R-:W-:Y:S02]  /*74f0*/  LOP3.LUT P0, RZ, R0, 0xff, RZ, 0xc0, !PT ;  /* 0x000000ff00ff7812 */ /* 0x000fe4000780c0ff */
[----:B------:R-:W-:Y:S01]  /*7500*/  LOP3.LUT R101, R101, 0x1, RZ, 0x3c, !PT ;  /* 0x0000000165657812 */ /* 0x000fe200078e3cff */
[----:B------:R-:W-:Y:S02]  /*7510*/  USHF.R.U32.HI UR4, URZ, 0x2, UR41 ;  /* 0x000000023f047899 */ /* 0x000fe40008011629 */
[----:B------:R-:W-:Y:S02]  /*7520*/  UISETP.GT.U32.AND UP0, UPT, UR41, 0x3, UPT ;  /* 0x000000032900788c */ /* 0x000fe4000bf04070 */
[----:B------:R-:W-:Y:S02]  /*7530*/  ULOP3.LUT UR4, UR4, 0x1, URZ, 0xc0, !UPT ;  /* 0x0000000104047892 */ /* 0x000fe4000f8ec03f */
[----:B------:R-:W-:-:S02]  /*7540*/  UISETP.LT.U32.AND UP0, UPT, UR39, 0x4, UP0 ;  /* 0x000000042700788c */ /* 0x000fc40008701070 */
[----:B------:R-:W-:Y:S02]  /*7550*/  UISETP.NE.U32.AND UP1, UPT, UR4, 0x1, UPT ;  /* 0x000000010400788c */ /* 0x000fe4000bf25070 */
[----:B------:R-:W-:Y:S02]  /*7560*/  USEL UR5, URZ, 0x1, !UP0 ;  /* 0x000000013f057887 */ /* 0x000fe4000c000000 */
[----:B------:R-:W-:Y:S02]  /*7570*/  UISETP.GT.U32.AND UP1, UPT, UR39, 0x3, !UP1 ;  /* 0x000000032700788c */ /* 0x000fe4000cf24070 */
[----:B------:R-:W-:Y:S02]  /*7580*/  ULOP3.LUT UR41, UR41, 0x3, URZ, 0xc0, !UPT ;  /* 0x0000000329297892 */ /* 0x000fe4000f8ec03f */
[----:B------:R-:W-:-:S04]  /*7590*/  USEL UR4, URZ, 0x1, !UP1 ;  /* 0x000000013f047887 */ /* 0x000fc8000c800000 */
[----:B------:R-:W-:Y:S01]  /*75a0*/  ULOP3.LUT UR43, UR4, UR43, UR5, 0x96, !UPT ;  /* 0x0000002b042b7292 */ /* 0x000fe2000f8e9605 */
[----:B------:R-:W-:Y:S11]  /*75b0*/  @P0 BRA `(.L_x_165) ;  /* 0xffffffa000b00947 */ /* 0x000ff6000383ffff */
[----:B------:R-:W-:Y:S05]  /*75c0*/  EXIT ;  /* 0x000000000000794d */ /* 0x000fea0003800000 */
.L_x_16:
[----:B------:R-:W-:-:S08]  /*75d0*/  ISETP.NE.AND P0, PT, RZ, UR6, PT ;  /* 0x00000006ff007c0c */ /* 0x000fd0000bf05270 */
[----:B------:R-:W0:-:S00]  /*75e0*/  USETMAXREG.DEALLOC.CTAPOOL 0x28 ;  /* 0x00000028000079c8 */ /* 0x000e0000080e0500 */
[----:B------:R-:W-:Y:S05]  /*75f0*/  @P0 EXIT ;  /* 0x000000000000094d */ /* 0x000fea0003800000 */
[----:B0-----:R-:W-:Y:S01]  /*7600*/  LOP3.LUT P0, RZ, R0, 0xff, RZ, 0xc0, !PT ;  /* 0x000000ff00ff7812 */ /* 0x001fe2000780c0ff */
[----:B------:R-:W-:Y:S02]  /*7610*/  IMAD.MOV.U32 R0, RZ, RZ, 0x1 ;  /* 0x00000001ff007424 */ /* 0x000fe400078e00ff */
[----:B------:R-:W-:-:S10]  /*7620*/  IMAD.MOV.U32 R8, RZ, RZ, RZ ;  /* 0x000000ffff087224 */ /* 0x000fd400078e00ff */
[----:B------:R-:W-:Y:S05]  /*7630*/  @!P0 BRA `(.L_x_166) ;  /* 0x0000001000048947 */ /* 0x000fea0003800000 */
[----:B------:R-:W0:Y:S01]  /*7640*/  S2UR UR5, SR_CgaCtaId ;  /* 0x00000000000579c3 */ /* 0x000e220000008800 */
[----:B------:R-:W-:Y:S01]  /*7650*/  UMOV UR8, 0x1 ;  /* 0x0000000100087882 */ /* 0x000fe20000000000 */
[----:B------:R-:W-:Y:S01]  /*7660*/  ULDC UR6, c[0x0][0x600] ;  /* 0x0001800000067ab9 */ /* 0x000fe20000000800 */
[----:B------:R-:W-:Y:S01]  /*7670*/  LOP3.LUT P0, RZ, R3, 0x1f, RZ, 0xc0, !PT ;  /* 0x0000001f03ff7812 */ /* 0x000fe2000780c0ff */
[----:B------:R-:W-:Y:S01]  /*7680*/  UIADD3 UR6, UR6, -0x1, URZ ;  /* 0xffffffff06067890 */ /* 0x000fe2000fffe03f */
[----:B------:R-:W-:Y:S01]  /*7690*/  BSSY B0, `(.L_x_166) ;  /* 0x00000fb000007945 */ /* 0x000fe20003800000 */
[----:B------:R-:W-:Y:S01]  /*76a0*/  ULDC UR21, c[0x0][0x658] ;  /* 0x0001960000157ab9 */ /* 0x000fe20000000800 */
[----:B------:R-:W-:Y:S01]  /*76b0*/  UMOV UR7, 0xffffffff ;  /* 0xffffffff00077882 */ /* 0x000fe20000000000 */
[----:B------:R-:W-:Y:S01]  /*76c0*/  UMOV UR37, 0x5 ;  /* 0x0000000500257882 */ /* 0x000fe20000000000 */
[----:B------:R-:W-:Y:S01]  /*76d0*/  USHF.L.U32 UR7, UR7, UR21, URZ ;  /* 0x0000001507077299 */ /* 0x000fe2000800063f */
[----:B------:R-:W-:Y:S01]  /*76e0*/  IMAD.U32 R10, RZ, RZ, UR6 ;  /* 0x00000006ff0a7e24 */ /* 0x000fe2000f8e00ff */
[C---:B------:R-:W-:Y:S01]  /*76f0*/  ISETP.NE.AND P3, PT, R4.reuse, RZ, PT ;  /* 0x000000ff0400720c */ /* 0x040fe20003f65270 */
[----:B------:R-:W-:Y:S01]  /*7700*/  IMAD.MOV.U32 R9, RZ, RZ, 0x1 ;  /* 0x00000001ff097424 */ /* 0x000fe200078e00ff */
[----:B------:R-:W-:Y:S01]  /*7710*/  ISETP.NE.OR P0, PT, R4, RZ, !P0 ;  /* 0x000000ff0400720c */ /* 0x000fe20004705670 */
[----:B------:R-:W-:Y:S01]  /*7720*/  IMAD.MOV.U32 R0, RZ, RZ, 0x1 ;  /* 0x00000001ff007424 */ /* 0x000fe200078e00ff */
[----:B------:R-:W-:Y:S01]  /*7730*/  UIADD3 UR53, UR55, 0x1, URZ ;  /* 0x0000000137357890 */ /* 0x000fe2000fffe03f */
[----:B------:R-:W-:Y:S01]  /*7740*/  IMAD.MOV.U32 R8, RZ, RZ, RZ ;  /* 0x000000ffff087224 */ /* 0x000fe200078e00ff */
[----:B------:R-:W-:-:S02]  /*7750*/  ULOP3.LUT UR23, UR38, 0x2, URZ, 0xfc, !UPT ;  /* 0x0000000226177892 */ /* 0x000fc4000f8efc3f */
[----:B------:R-:W-:Y:S02]  /*7760*/  USHF.L.U32 UR21, UR8, UR21, URZ ;  /* 0x0000001508157299 */ /* 0x000fe4000800063f */
[----:B------:R-:W-:Y:S02]  /*7770*/  ULOP3.LUT UR45, URZ, UR7, URZ, 0x33, !UPT ;  /* 0x000000073f2d7292 */ /* 0x000fe4000f8e333f */
[----:B0-----:R-:W-:Y:S02]  /*7780*/  ULOP3.LUT UR4, UR5, 0x1, URZ, 0xc0, !UPT ;  /* 0x0000000105047892 */ /* 0x001fe4000f8ec03f */
[----:B------:R-:W-:Y:S02]  /*7790*/  USHF.R.U32.HI UR22, URZ, 0x1, UR5 ;  /* 0x000000013f167899 */ /* 0x000fe40008011605 */
[----:B------:R-:W-:Y:S02]  /*77a0*/  USHF.L.U32 UR54, UR5, 0x6, URZ ;  /* 0x0000000605367899 */ /* 0x000fe4000800063f */
[----:B------:R-:W-:-:S02]  /*77b0*/  USHF.L.U32 UR13, UR5, 0xb, URZ ;  /* 0x0000000b050d7899 */ /* 0x000fc4000800063f */
[----:B------:R-:W-:Y:S02]  /*77c0*/  ULOP3.LUT UR5, UR5, 0xfffffffe, URZ, 0xc0, !UPT ;  /* 0xfffffffe05057892 */ /* 0x000fe4000f8ec03f */
[----:B------:R-:W-:Y:S02]  /*77d0*/  UISETP.GT.U32.AND UP0, UPT, UR4, 0xffff, UPT ;  /* 0x0000ffff0400788c */ /* 0x000fe4000bf04070 */
[----:B------:R-:W-:Y:S02]  /*77e0*/  USHF.L.U32 UR29, UR8, UR5, URZ ;  /* 0x00000005081d7299 */ /* 0x000fe4000800063f */
[----:B------:R-:W-:Y:S02]  /*77f0*/  ULOP3.LUT UR5, UR5, 0x1, URZ, 0xfc, !UPT ;  /* 0x0000000105057892 */ /* 0x000fe4000f8efc3f */
[----:B------:R-:W-:Y:S02]  /*7800*/  USEL UR4, UR4, 0xffff, !UP0 ;  /* 0x0000ffff04047887 */ /* 0x000fe4000c000000 */
[----:B------:R-:W-:-:S02]  /*7810*/  USHF.L.U32 UR5, UR8, UR5, URZ ;  /* 0x0000000508057299 */ /* 0x000fc4000800063f */
[----:B------:R-:W-:Y:S02]  /*7820*/  ULOP3.LUT UR4, UR4, 0xffff, URZ, 0xc0, !UPT ;  /* 0x0000ffff04047892 */ /* 0x000fe4000f8ec03f */
[----:B------:R-:W-:Y:S02]  /*7830*/  ULOP3.LUT UR29, UR29, UR5, URZ, 0xfc, !UPT ;  /* 0x000000051d1d7292 */ /* 0x000fe4000f8efc3f */
[----:B------:R-:W-:Y:S02]  /*7840*/  USHF.L.U32 UR37, UR37, UR4, URZ ;  /* 0x0000000425257299 */ /* 0x000fe4000800063f */
[----:B------:R-:W-:Y:S02]  /*7850*/  ULOP3.LUT UR54, UR54, 0x40, URZ, 0xc0, !UPT ;  /* 0x0000004036367892 */ /* 0x000fe4000f8ec03f */
[----:B------:R-:W-:Y:S01]  /*7860*/  ULOP3.LUT UR13, UR13, 0x800, URZ, 0xc0, !UPT ;  /* 0x000008000d0d7892 */ /* 0x000fe2000f8ec03f */
[----:B------:R-:W-:-:S11]  /*7870*/  ULDC.64 UR4, c[0x0][0x198] ;  /* 0x0000660000047ab9 */ /* 0x000fd60000000a00 */
.L_x_178:
[----:B------:R-:W-:-:S03]  /*7880*/  UMOV UR6, 0xffffffff ;  /* 0xffffffff00067882 */ /* 0x000fc60000000000 */
[----:B------:R-:W-:Y:S05]  /*7890*/  BRA.DIV UR6, `(.L_x_167) ;  /* 0x0000001206847947 */ /* 0x000fea000b800000 */
[----:B------:R-:W-:-:S13]  /*78a0*/  ELECT P6, URZ, PT ;  /* 0x00000000003f782f */ /* 0x000fda00038c0000 */
.L_x_191:
[----:B------:R-:W0:Y:S01]  /*78b0*/  LDC R3, c[0x0][0x28c] ;  /* 0x0000a300ff037b82 */ /* 0x000e220000000800 */
[----:B------:R-:W-:Y:S01]  /*78c0*/  BSSY B1, `(.L_x_168) ;  /* 0x000005f000017945 */ /* 0x000fe20003800000 */
[----:B0-----:R-:W-:-:S13]  /*78d0*/  ISETP.LT.OR P6, PT, R3, 0x1, !P6 ;  /* 0x000000010300780c */ /* 0x001fda00077c1670 */
[----:B------:R-:W-:Y:S05]  /*78e0*/  @P6 BRA `(.L_x_169) ;  /* 0x0000000400706947 */ /* 0x000fea0003800000 */
[----:B------:R-:W-:Y:S01]  /*78f0*/  LEA R18, R18, UR22, 0x1 ;  /* 0x0000001612127c11 */ /* 0x000fe2000f8e08ff */
[----:B------:R-:W-:Y:S01]  /*7900*/  IMAD.MOV.U32 R11, RZ, RZ, RZ ;  /* 0x000000ffff0b7224 */ /* 0x000fe200078e00ff */
[----:B------:R-:W-:Y:S01]  /*7910*/  LEA R6, R2, UR54, 0x7 ;  /* 0x0000003602067c11 */ /* 0x000fe2000f8e38ff */
[----:B------:R-:W-:Y:S02]  /*7920*/  IMAD.U32 R13, RZ, RZ, UR53 ;  /* 0x00000035ff0d7e24 */ /* 0x000fe4000f8e00ff */
[----:B------:R-:W-:Y:S02]  /*7930*/  IMAD.MOV.U32 R2, RZ, RZ, R0 ;  /* 0x000000ffff027224 */ /* 0x000fe400078e0000 */
[----:B------:R-:W-:Y:S02]  /*7940*/  IMAD.MOV.U32 R3, RZ, RZ, R8 ;  /* 0x000000ffff037224 */ /* 0x000fe400078e0008 */
[----:B------:R-:W-:-:S07]  /*7950*/  IMAD.SHL.U32 R18, R18, 0x20, RZ ;  /* 0x0000002012127824 */ /* 0x000fce00078e00ff */
.L_x_173:
[----:B------:R-:W0:Y:S01]  /*7960*/  S2R R5, SR_CgaCtaId ;  /* 0x0000000000057919 */ /* 0x000e220000008800 */
[----:B------:R-:W-:-:S04]  /*7970*/  MOV R4, 0x400 ;  /* 0x0000040000047802 */ /* 0x000fc80000000f00 */
[----:B0-----:R-:W-:Y:S02]  /*7980*/  LEA R12, R5, R4, 0x18 ;  /* 0x00000004050c7211 */ /* 0x001fe400078ec0ff */
[----:B------:R-:W-:Y:S01]  /*7990*/  SHF.L.U32 R4, R2, 0x1f, RZ ;  /* 0x0000001f02047819 */ /* 0x000fe200000006ff */
[----:B------:R-:W0:Y:S02]  /*79a0*/  @!P3 LDC R5, c[0x0][0x500] ;  /* 0x00014000ff05bb82 */ /* 0x000e240000000800 */
[----:B------:R-:W-:-:S04]  /*79b0*/  IMAD R7, R3, 0x8, R12 ;  /* 0x0000000803077824 */ /* 0x000fc800078e020c */
[----:B------:R-:W1:Y:S02]  /*79c0*/  SYNCS.PHASECHK.TRANS64.TRYWAIT P1, [R7+URZ+0x20], R4 ;  /* 0x00002004070075a7 */ /* 0x000e64000802017f */
[----:B-1----:R-:W-:Y:S05]  /*79d0*/  @!P1 BRA `(.L_x_170) ;  /* 0x0000001000549947 */ /* 0x002fea0003800000 */
.L_x_192:
[----:B------:R-:W-:Y:S01]  /*79e0*/  UPRMT UR6, UR23, 0x9910, URZ ;  /* 0x0000991017067896 */ /* 0x000fe2000800003f */
[----:B0-----:R0:W-:Y:S03]  /*79f0*/  @!P3 SYNCS.ARRIVE.TRANS64 RZ, [R7+URZ], R5 ;  /* 0x0000000507ffb9a7 */ /* 0x0011e6000800003f */
[----:B------:R-:W-:-:S06]  /*7a00*/  UISETP.NE.AND UP0, UPT, UR6, 0x2, UPT ;  /* 0x000000020600788c */ /* 0x000fcc000bf05270 */
[----:B------:R-:W-:-:S13]  /*7a10*/  PLOP3.LUT P1, PT, PT, PT, UP0, 0x80, 0x0 ;  /* 0x000000000000781c */ /* 0x000fda0003f2f008 */
[----:B0-----:R-:W-:Y:S05]  /*7a20*/  @P1 BRA `(.L_x_171) ;  /* 0x0000000000041947 */ /* 0x001fea0003800000 */
[----:B------:R-:W-:Y:S01]  /*7a30*/  BPT.TRAP 0x1 ;  /* 0x000000040000795c */ /* 0x000fe20000300000 */
.L_x_171:
[----:B------:R-:W-:Y:S05]  /*7a40*/  @P0 BRA `(.L_x_172) ;  /* 0x0000000000040947 */ /* 0x000fea0003800000 */
[----:B------:R-:W-:Y:S01]  /*7a50*/  BPT.TRAP 0x1 ;  /* 0x000000040000795c */ /* 0x000fe20000300000 */
.L_x_172:
[C---:B-1----:R-:W-:Y:S01]  /*7a60*/  LEA R4, R3.reuse, UR22, 0x3 ;  /* 0x0000001603047c11 */ /* 0x042fe2000f8e18ff */
[----:B------:R-:W-:Y:S01]  /*7a70*/  UIADD3 UR30, UP0, UR4, 0xf0, URZ ;  /* 0x000000f0041e7890 */ /* 0x000fe2000ff1e03f */
[----:B------:R-:W-:Y:S01]  /*7a80*/  LEA R5, R3, UR13, 0xe ;  /* 0x0000000d03057c11 */ /* 0x000fe2000f8e70ff */
[----:B------:R-:W-:Y:S01]  /*7a90*/  UIADD3 UR14, UP1, UR4, 0x1f0, URZ ;  /* 0x000001f0040e7890 */ /* 0x000fe2000ff3e03f */
[----:B------:R-:W-:Y:S01]  /*7aa0*/  R2UR UR58, R11 ;  /* 0x000000000b3a72ca */ /* 0x000fe200000e0000 */
[----:B------:R-:W-:Y:S01]  /*7ab0*/  IMAD.SHL.U32 R4, R4, 0x400, RZ ;  /* 0x0000040004047824 */ /* 0x000fe200078e00ff */
[----:B------:R-:W-:Y:S01]  /*7ac0*/  R2UR UR57, R7 ;  /* 0x00000000073972ca */ /* 0x000fe200000e0000 */
[--C-:B------:R-:W-:Y:S01]  /*7ad0*/  IMAD R5, R5, 0x4, R12.reuse ;  /* 0x0000000405057824 */ /* 0x100fe200078e020c */
[----:B------:R-:W-:Y:S01]  /*7ae0*/  R2UR UR59, R18 ;  /* 0x00000000123b72ca */ /* 0x000fe200000e0000 */
[----:B------:R-:W-:Y:S01]  /*7af0*/  IMAD R4, R4, 0x4, R12 ;  /* 0x0000000404047824 */ /* 0x000fe200078e020c */
[----:B------:R-:W-:Y:S01]  /*7b00*/  R2UR UR60, R19 ;  /* 0x00000000133c72ca */ /* 0x000fe200000e0000 */
[----:B------:R-:W-:Y:S01]  /*7b10*/  UIADD3.X UR31, URZ, UR5, URZ, UP0, !UPT ;  /* 0x000000053f1f7290 */ /* 0x000fe200087fe43f */
[----:B------:R-:W-:Y:S01]  /*7b20*/  R2UR UR18, R5 ;  /* 0x00000000051272ca */ /* 0x000fe200000e0000 */
[----:B------:R-:W-:Y:S01]  /*7b30*/  UPRMT UR19, URZ, 0x5410, UR37 ;  /* 0x000054103f137896 */ /* 0x000fe20008000025 */
[----:B------:R-:W-:Y:S01]  /*7b40*/  R2UR UR32, R4 ;  /* 0x00000000042072ca */ /* 0x000fe200000e0000 */
[----:B------:R-:W-:Y:S01]  /*7b50*/  UIADD3.X UR15, URZ, UR5, URZ, UP1, !UPT ;  /* 0x000000053f0f7290 */ /* 0x000fe20008ffe43f */
[----:B------:R-:W-:Y:S01]  /*7b60*/  R2UR UR27, R6 ;  /* 0x00000000061b72ca */ /* 0x000fe200000e0000 */
[----:B------:R-:W-:Y:S01]  /*7b70*/  UIADD3 UR50, UR58, 0x20, URZ ;  /* 0x000000203a327890 */ /* 0x000fe2000fffe03f */
[----:B------:R-:W-:Y:S01]  /*7b80*/  VIADD R13, R13, 0xffffffff ;  /* 0xffffffff0d0d7836 */ /* 0x000fe20000000000 */
[----:B------:R-:W-:Y:S01]  /*7b90*/  UIADD3 UR42, UR58, 0x40, URZ ;  /* 0x000000403a2a7890 */ /* 0x000fe2000fffe03f */
[----:B------:R-:W-:Y:S01]  /*7ba0*/  VIADD R3, R3, 0x1 ;  /* 0x0000000103037836 */ /* 0x000fe20000000000 */
[----:B------:R-:W-:Y:S01]  /*7bb0*/  UIADD3 UR34, UR58, 0x60, URZ ;  /* 0x000000603a227890 */ /* 0x000fe2000fffe03f */
[----:B------:R-:W-:Y:S01]  /*7bc0*/  VIADD R11, R11, 0x80 ;  /* 0x000000800b0b7836 */ /* 0x000fe20000000000 */
[----:B------:R-:W-:Y:S01]  /*7bd0*/  UPRMT UR39, URZ, 0x5410, UR29 ;  /* 0x000054103f277896 */ /* 0x000fe2000800001d */
[----:B------:R-:W-:Y:S01]  /*7be0*/  ISETP.GT.AND P2, PT, R13, 0x1, PT ;  /* 0x000000010d00780c */ /* 0x000fe20003f44270 */
[----:B------:R-:W-:Y:S01]  /*7bf0*/  UIADD3 UR24, UR18, 0x20180, URZ ;  /* 0x0002018012187890 */ /* 0x000fe2000fffe03f */
[----:B------:R-:W-:Y:S01]  /*7c00*/  ISETP.NE.AND P1, PT, R3, 0x4, PT ;  /* 0x000000040300780c */ /* 0x000fe20003f25270 */
[----:B------:R-:W-:-:S02]  /*7c10*/  UIADD3 UR56, UR32, 0x180, URZ ;  /* 0x0000018020387890 */ /* 0x000fc4000fffe03f */
[----:B------:R-:W-:Y:S01]  /*7c20*/  UIADD3 UR48, UR32, 0x2180, URZ ;  /* 0x0000218020307890 */ /* 0x000fe2000fffe03f */
[----:B------:R-:W-:Y:S01]  /*7c30*/  SEL R5, RZ, 0x1, P1 ;  /* 0x00000001ff057807 */ /* 0x000fe20000800000 */
[----:B------:R-:W-:Y:S01]  /*7c40*/  UIADD3 UR40, UR32, 0x4180, URZ ;  /* 0x0000418020287890 */ /* 0x000fe2000fffe03f */
[----:B------:R-:W-:Y:S01]  /*7c50*/  SEL R3, R3, RZ, P1 ;  /* 0x000000ff03037207 */ /* 0x000fe20000800000 */
[----:B------:R-:W-:Y:S01]  /*7c60*/  UIADD3 UR32, UR32, 0x6180, URZ ;  /* 0x0000618020207890 */ /* 0x000fe2000fffe03f */
[----:B------:R-:W-:Y:S01]  /*7c70*/  LOP3.LUT R2, R2, R5, RZ, 0x3c, !PT ;  /* 0x0000000502027212 */ /* 0x000fe200078e3cff */
[----:B------:R-:W-:Y:S01]  /*7c80*/  UIADD3 UR8, UR18, 0x24180, URZ ;  /* 0x0002418012087890 */ /* 0x000fe2000fffe03f */
[----:B------:R-:W-:Y:S01]  /*7c90*/  UMOV UR6, 0x0 ;  /* 0x0000000000067882 */ /* 0x000fe20000000000 */
[----:B------:R-:W-:Y:S01]  /*7ca0*/  UMOV UR7, 0x10000000 ;  /* 0x1000000000077882 */ /* 0x000fe20000000000 */
[----:B------:R-:W-:Y:S01]  /*7cb0*/  UMOV UR49, UR57 ;  /* 0x0000003900317c82 */ /* 0x000fe20008000000 */
[----:B------:R-:W-:Y:S01]  /*7cc0*/  UMOV UR51, UR59 ;  /* 0x0000003b00337c82 */ /* 0x000fe20008000000 */
[----:B------:R-:W-:Y:S01]  /*7cd0*/  UMOV UR52, UR60 ;  /* 0x0000003c00347c82 */ /* 0x000fe20008000000 */
[----:B------:R-:W-:Y:S01]  /*7ce0*/  UMOV UR41, UR57 ;  /* 0x0000003900297c82 */ /* 0x000fe20008000000 */
[----:B------:R-:W-:Y:S01]  /*7cf0*/  UMOV UR43, UR59 ;  /* 0x0000003b002b7c82 */ /* 0x000fe20008000000 */
[----:B------:R-:W-:Y:S01]  /*7d00*/  UMOV UR44, UR60 ;  /* 0x0000003c002c7c82 */ /* 0x000fe20008000000 */
[----:B------:R-:W-:Y:S01]  /*7d10*/  UTMALDG.3D.MULTICAST [UR56], [UR30], UR19, desc[UR6] ;  /* 0x000006381e0073b4 */ /* 0x000fe20008011813 */
[----:B------:R-:W-:Y:S01]  /*7d20*/  UMOV UR33, UR57 ;  /* 0x0000003900217c82 */ /* 0x000fe20008000000 */
        /* <DEDUP_REMOVED lines=10> */
[----:B------:R-:W-:Y:S01]  /*7dd0*/  UIADD3 UR16, UR18, 0x28180, URZ ;  /* 0x0002818012107890 */ /* 0x000fe2000fffe03f */
[----:B------:R-:W-:Y:S01]  /*7de0*/  UMOV UR17, UR57 ;  /* 0x0000003900117c82 */ /* 0x000fe20008000000 */
[----:B------:R-:W-:Y:S01]  /*7df0*/  UMOV UR20, UR60 ;  /* 0x0000003c00147c82 */ /* 0x000fe20008000000 */
[----:B------:R-:W-:Y:S01]  /*7e00*/  UTMALDG.3D.MULTICAST [UR40], [UR30], UR19, desc[UR6] ;  /* 0x000006281e0073b4 */ /* 0x000fe20008011813 */
[----:B------:R0:W-:Y:S01]  /*7e10*/  UTMALDG.3D.MULTICAST [UR32], [UR30], UR19, desc[UR6] ;  /* 0x000006201e0073b4 */ /* 0x0001e20008011813 */
[----:B------:R-:W-:Y:S01]  /*7e20*/  UTMALDG.3D.MULTICAST [UR24], [UR14], UR39, desc[UR6] ;  /* 0x000006180e0073b4 */ /* 0x000fe20008011827 */
[----:B------:R1:W-:Y:S01]  /*7e30*/  UTMALDG.3D.MULTICAST [UR8], [UR14], UR39, desc[UR6] ;  /* 0x000006080e0073b4 */ /* 0x0003e20008011827 */
[----:B0-----:R-:W-:Y:S01]  /*7e40*/  UMOV UR19, UR27 ;  /* 0x0000001b00137c82 */ /* 0x001fe20008000000 */
[----:B-1----:R-:W-:Y:S01]  /*7e50*/  UIADD3 UR8, UR18, 0x2c180, URZ ;  /* 0x0002c18012087890 */ /* 0x002fe2000fffe03f */
[----:B------:R-:W-:-:S02]  /*7e60*/  UMOV UR10, UR34 ;  /* 0x00000022000a7c82 */ /* 0x000fc40008000000 */
[----:B------:R-:W-:Y:S02]  /*7e70*/  UMOV UR18, UR42 ;  /* 0x0000002a00127c82 */ /* 0x000fe40008000000 */
[----:B------:R0:W-:Y:S04]  /*7e80*/  UTMALDG.3D.MULTICAST [UR16], [UR14], UR39, desc[UR6] ;  /* 0x000006100e0073b4 */ /* 0x0001e80008011827 */
[----:B------:R0:W-:Y:S02]  /*7e90*/  UTMALDG.3D.MULTICAST [UR8], [UR14], UR39, desc[UR6] ;  /* 0x000006080e0073b4 */ /* 0x0001e40008011827 */
[----:B0-----:R-:W-:Y:S05]  /*7ea0*/  @P2 BRA `(.L_x_173) ;  /* 0xfffffff800ac2947 */ /* 0x001fea000383ffff */
.L_x_169:
[----:B------:R-:W-:Y:S05]  /*7eb0*/  BSYNC B1 ;  /* 0x0000000000017941 */ /* 0x000fea0003800000 */
.L_x_168:
[----:B------:R-:W-:Y:S01]  /*7ec0*/  LOP3.LUT P4, RZ, R9, 0xff, RZ, 0xc0, !PT ;  /* 0x000000ff09ff7812 */ /* 0x000fe2000788c0ff */
[----:B------:R-:W-:Y:S01]  /*7ed0*/  VIADD R8, R8, UR55 ;  /* 0x0000003708087c36 */ /* 0x000fe20008000000 */
[----:B------:R-:W-:Y:S01]  /*7ee0*/  R2UR UR8, R22 ;  /* 0x00000000160872ca */ /* 0x000fe200000e0000 */
[----:B------:R-:W-:Y:S01]  /*7ef0*/  ULDC.64 UR6, c[0x0][0x650] ;  /* 0x0001940000067ab9 */ /* 0x000fe20000000a00 */
[----:B------:R-:W-:Y:S01]  /*7f00*/  BSSY B1, `(.L_x_174) ;  /* 0x0000071000017945 */ /* 0x000fe20003800000 */
[----:B------:R-:W-:Y:S01]  /*7f10*/  IMAD.MOV.U32 R18, RZ, RZ, -0x1 ;  /* 0xffffffffff127424 */ /* 0x000fe200078e00ff */
[C---:B------:R-:W-:Y:S01]  /*7f20*/  ISETP.GT.U32.AND P1, PT, R8.reuse, 0x3, PT ;  /* 0x000000030800780c */ /* 0x040fe20003f24070 */
[----:B------:R-:W-:Y:S01]  /*7f30*/  IMAD.MOV.U32 R19, RZ, RZ, -0x1 ;  /* 0xffffffffff137424 */ /* 0x000fe200078e00ff */
[----:B------:R-:W-:Y:S02]  /*7f40*/  SHF.R.U32.HI R2, RZ, 0x2, R8 ;  /* 0x00000002ff027819 */ /* 0x000fe40000011608 */
[----:B------:R-:W-:-:S02]  /*7f50*/  LOP3.LUT R8, R8, 0x3, RZ, 0xc0, !PT ;  /* 0x0000000308087812 */ /* 0x000fc400078ec0ff */
[----:B------:R-:W-:Y:S01]  /*7f60*/  LOP3.LUT R2, R2, 0x1, RZ, 0xc0, !PT ;  /* 0x0000000102027812 */ /* 0x000fe200078ec0ff */
[----:B------:R-:W0:Y:S01]  /*7f70*/  @P4 S2R R4, SR_CgaCtaId ;  /* 0x0000000000044919 */ /* 0x000e220000008800 */
[----:B------:R-:W-:Y:S02]  /*7f80*/  @P4 MOV R3, 0x400 ;  /* 0x0000040000034802 */ /* 0x000fe40000000f00 */
[----:B------:R-:W-:Y:S02]  /*7f90*/  ISETP.NE.U32.AND P2, PT, R2, 0x1, PT ;  /* 0x000000010200780c */ /* 0x000fe40003f45070 */
[----:B------:R-:W-:Y:S02]  /*7fa0*/  PRMT R9, RZ, 0x7610, R9 ;  /* 0x00007610ff097816 */ /* 0x000fe40000000009 */
[----:B0-----:R-:W-:Y:S01]  /*7fb0*/  @P4 LEA R3, R4, R3, 0x18 ;  /* 0x0000000304034211 */ /* 0x001fe200078ec0ff */
[----:B------:R-:W-:-:S03]  /*7fc0*/  IMAD.U32 R4, RZ, RZ, UR55 ;  /* 0x00000037ff047e24 */ /* 0x000fc6000f8e00ff */
[----:B------:R0:W-:Y:S01]  /*7fd0*/  @P4 SYNCS.ARRIVE.TRANS64.A1T0 RZ, [R3+URZ+0x78], RZ ;  /* 0x000078ff03ff49a7 */ /* 0x0001e2000810003f */
[----:B------:R-:W-:Y:S02]  /*7fe0*/  IADD3 R16, P4, R16, UR46, RZ ;  /* 0x0000002e10107c10 */ /* 0x000fe4000ff9e0ff */
[----:B------:R-:W-:Y:S02]  /*7ff0*/  ISETP.LT.U32.AND P1, PT, R4, 0x4, P1 ;  /* 0x000000040400780c */ /* 0x000fe40000f21070 */
[----:B------:R-:W-:Y:S02]  /*8000*/  IADD3.X R17, R17, UR8, RZ, P4, !PT ;  /* 0x0000000811117c10 */ /* 0x000fe4000a7fe4ff */
[----:B------:R-:W-:Y:S02]  /*8010*/  ISETP.GE.U32.AND P4, PT, R16, UR6, PT ;  /* 0x0000000610007c0c */ /* 0x000fe4000bf86070 */
[----:B0-----:R-:W-:Y:S02]  /*8020*/  SEL R3, RZ, 0x1, !P1 ;  /* 0x00000001ff037807 */ /* 0x001fe40004800000 */
[----:B------:R-:W-:-:S02]  /*8030*/  ISETP.GE.U32.AND.EX P1, PT, R17, UR7, PT, P4 ;  /* 0x0000000711007c0c */ /* 0x000fc4000bf26140 */
[----:B------:R-:W-:-:S04]  /*8040*/  ISETP.GT.U32.AND P2, PT, R4, 0x3, !P2 ;  /* 0x000000030400780c */ /* 0x000fc80005744070 */
[----:B------:R-:W-:-:S04]  /*8050*/  SEL R2, RZ, 0x1, !P2 ;  /* 0x00000001ff027807 */ /* 0x000fc80005000000 */
[--C-:B------:R-:W-:Y:S01]  /*8060*/  LOP3.LUT R0, R2, R0, R3.reuse, 0x96, !PT ;  /* 0x0000000002007212 */ /* 0x100fe200078e9603 */
[----:B------:R-:W-:Y:S01]  /*8070*/  IMAD.MOV.U32 R2, RZ, RZ, -0x1 ;  /* 0xffffffffff027424 */ /* 0x000fe200078e00ff */
[----:B------:R-:W-:Y:S01]  /*8080*/  PRMT R3, RZ, 0x7610, R3 ;  /* 0x00007610ff037816 */ /* 0x000fe20000000003 */
[----:B------:R-:W-:Y:S06]  /*8090*/  @P1 BRA `(.L_x_175) ;  /* 0x00000004005c1947 */ /* 0x000fec0003800000 */
[----:B------:R-:W0:Y:S01]  /*80a0*/  S2UR UR6, SR_CTAID.X ;  /* 0x00000000000679c3 */ /* 0x000e220000002500 */
[----:B------:R-:W-:Y:S01]  /*80b0*/  ULDC.64 UR8, c[0x0][0x628] ;  /* 0x00018a0000087ab9 */ /* 0x000fe20000000a00 */
[----:B------:R-:W-:Y:S01]  /*80c0*/  ULDC UR7, c[0x0][0x150] ;  /* 0x0000540000077ab9 */ /* 0x000fe20000000800 */
[----:B------:R-:W-:Y:S01]  /*80d0*/  ISETP.NE.U32.AND P1, PT, RZ, UR8, PT ;  /* 0x00000008ff007c0c */ /* 0x000fe2000bf25070 */
[----:B------:R-:W-:Y:S01]  /*80e0*/  ULDC UR10, c[0x0][0x630] ;  /* 0x00018c00000a7ab9 */ /* 0x000fe20000000800 */
[----:B------:R-:W-:Y:S01]  /*80f0*/  ULDC UR12, c[0x0][0x154] ;  /* 0x00005500000c7ab9 */ /* 0x000fe20000000800 */
[----:B------:R-:W-:Y:S01]  /*8100*/  IMAD.MOV.U32 R2, RZ, RZ, R16 ;  /* 0x000000ffff027224 */ /* 0x000fe200078e0010 */
[----:B------:R-:W-:Y:S01]  /*8110*/  ISETP.NE.AND.EX P1, PT, RZ, UR9, PT, P1 ;  /* 0x00000009ff007c0c */ /* 0x000fe2000bf25310 */
[----:B------:R-:W1:Y:S01]  /*8120*/  S2UR UR11, SR_CTAID.Y ;  /* 0x00000000000b79c3 */ /* 0x000e620000002600 */
[----:B0-----:R-:W-:-:S05]  /*8130*/  I2FP.F32.U32 R3, UR6 ;  /* 0x0000000600037c45 */ /* 0x001fca0008201000 */
[----:B------:R-:W-:Y:S01]  /*8140*/  FMUL R12, R3, UR7 ;  /* 0x00000007030c7c20 */ /* 0x000fe20008400000 */
[----:B------:R-:W-:-:S05]  /*8150*/  IMAD.MOV.U32 R3, RZ, RZ, R17 ;  /* 0x000000ffff037224 */ /* 0x000fca00078e0011 */
[----:B------:R-:W-:Y:S05]  /*8160*/  @!P1 BRA `(.L_x_176) ;  /* 0x0000000000289947 */ /* 0x000fea0003800000 */
[----:B------:R-:W-:Y:S02]  /*8170*/  ULDC UR7, c[0x0][0x634] ;  /* 0x00018d0000077ab9 */ /* 0x000fe40000000800 */
[----:B------:R-:W-:-:S05]  /*8180*/  IADD3 R7, P1, R16, UR7, RZ ;  /* 0x0000000710077c10 */ /* 0x000fca000ff3e0ff */
[----:B------:R-:W-:-:S04]  /*8190*/  IMAD.X R11, RZ, RZ, R17, P1 ;  /* 0x000000ffff0b7224 */ /* 0x000fc800008e0611 */
[----:B------:R-:W-:-:S04]  /*81a0*/  IMAD.WIDE.U32 R4, R11, UR8, RZ ;  /* 0x000000080b047c25 */ /* 0x000fc8000f8e00ff */
[----:B------:R-:W-:-:S04]  /*81b0*/  IMAD.WIDE.U32 R4, P1, R7, UR9, R4 ;  /* 0x0000000907047c25 */ /* 0x000fc8000f820004 */
[----:B------:R-:W-:-:S04]  /*81c0*/  IMAD.WIDE.U32 R6, R7, UR8, RZ ;  /* 0x0000000807067c25 */ /* 0x000fc8000f8e00ff */
[----:B------:R-:W-:Y:S01]  /*81d0*/  IMAD.X R3, RZ, RZ, RZ, P1 ;  /* 0x000000ffff037224 */ /* 0x000fe200008e06ff */
[----:B------:R-:W-:Y:S01]  /*81e0*/  IADD3 RZ, P1, R7, R4, RZ ;  /* 0x0000000407ff7210 */ /* 0x000fe20007f3e0ff */
[----:B------:R-:W-:-:S04]  /*81f0*/  IMAD.MOV.U32 R2, RZ, RZ, R5 ;  /* 0x000000ffff027224 */ /* 0x000fc800078e0005 */
[----:B------:R-:W-:-:S08]  /*8200*/  IMAD.WIDE.U32.X R2, R11, UR9, R2, P1 ;  /* 0x000000090b027c25 */ /* 0x000fd000088e0402 */
.L_x_176:
[--C-:B------:R-:W-:Y:S01]  /*8210*/  SHF.R.U64 R19, R2, UR10, R3.reuse ;  /* 0x0000000a02137c19 */ /* 0x100fe20008001203 */
[----:B------:R-:W0:Y:S01]  /*8220*/  F2I.U32.TRUNC.NTZ R12, R12 ;  /* 0x0000000c000c7305 */ /* 0x000e22000020f000 */
[----:B------:R-:W-:Y:S01]  /*8230*/  SHF.R.U32.HI R2, RZ, UR10, R3 ;  /* 0x0000000aff027c19 */ /* 0x000fe20008011603 */
[----:B------:R-:W-:Y:S01]  /*8240*/  ULDC.64 UR8, c[0x0][0x620] ;  /* 0x0001880000087ab9 */ /* 0x000fe20000000a00 */
[----:B------:R-:W-:Y:S01]  /*8250*/  IADD3 R5, P1, RZ, -R19, RZ ;  /* 0x80000013ff057210 */ /* 0x000fe20007f3e0ff */
[----:B------:R-:W-:Y:S01]  /*8260*/  ULDC.64 UR14, c[0x0][0x640] ;  /* 0x00019000000e7ab9 */ /* 0x000fe20000000a00 */
[----:B-1----:R-:W-:Y:S01]  /*8270*/  I2FP.F32.U32 R4, UR11 ;  /* 0x0000000b00047c45 */ /* 0x002fe20008201000 */
[----:B------:R-:W1:Y:S01]  /*8280*/  LDC R11, c[0x0][0x610] ;  /* 0x00018400ff0b7b82 */ /* 0x000e620000000800 */
[----:B------:R-:W-:Y:S01]  /*8290*/  ULDC UR10, c[0x0][0x658] ;  /* 0x00019600000a7ab9 */ /* 0x000fe20000000800 */
[----:B------:R-:W-:Y:S01]  /*82a0*/  IMAD.X R2, RZ, RZ, ~R2, P1 ;  /* 0x000000ffff027224 */ /* 0x000fe200008e0e02 */
[----:B------:R-:W-:Y:S01]  /*82b0*/  ISETP.NE.U32.AND P1, PT, RZ, UR14, PT ;  /* 0x0000000eff007c0c */ /* 0x000fe2000bf25070 */
[----:B------:R-:W-:Y:S01]  /*82c0*/  FMUL R6, R4, UR12 ;  /* 0x0000000c04067c20 */ /* 0x000fe20008400000 */
[----:B------:R-:W-:Y:S01]  /*82d0*/  ULDC UR12, c[0x0][0x648] ;  /* 0x00019200000c7ab9 */ /* 0x000fe20000000800 */
[----:B------:R-:W-:Y:S01]  /*82e0*/  IMAD R4, R2, UR8, RZ ;  /* 0x0000000802047c24 */ /* 0x000fe2000f8e02ff */
[----:B------:R-:W-:Y:S01]  /*82f0*/  ISETP.NE.AND.EX P1, PT, RZ, UR15, PT, P1 ;  /* 0x0000000fff007c0c */ /* 0x000fe2000bf25310 */
[C---:B------:R-:W-:Y:S01]  /*8300*/  IMAD.WIDE.U32 R2, R5.reuse, UR8, R16 ;  /* 0x0000000805027c25 */ /* 0x040fe2000f8e0010 */
[----:B0-----:R-:W-:Y:S01]  /*8310*/  R2UR UR7, R12 ;  /* 0x000000000c0772ca */ /* 0x001fe200000e0000 */
[----:B------:R-:W0:Y:S01]  /*8320*/  F2I.U32.TRUNC.NTZ R6, R6 ;  /* 0x0000000600067305 */ /* 0x000e22000020f000 */
[----:B------:R-:W-:Y:S01]  /*8330*/  ULDC UR8, c[0x0][0x618] ;  /* 0x0001860000087ab9 */ /* 0x000fe20000000800 */
[----:B------:R-:W-:-:S04]  /*8340*/  IMAD R5, R5, UR9, R4 ;  /* 0x0000000905057c24 */ /* 0x000fc8000f8e0204 */
[----:B------:R-:W-:-:S05]  /*8350*/  IMAD.IADD R3, R3, 0x1, R5 ;  /* 0x0000000103037824 */ /* 0x000fca00078e0205 */
[--C-:B------:R-:W-:Y:S02]  /*8360*/  SHF.R.U64 R12, R2, UR8, R3.reuse ;  /* 0x00000008020c7c19 */ /* 0x100fe40008001203 */
[----:B------:R-:W-:Y:S01]  /*8370*/  SHF.R.U32.HI R3, RZ, UR8, R3 ;  /* 0x00000008ff037c19 */ /* 0x000fe20008011603 */
[----:B------:R-:W-:Y:S01]  /*8380*/  ULDC UR8, c[0x0][0x608] ;  /* 0x0001820000087ab9 */ /* 0x000fe20000000800 */
[----:B0-----:R-:W-:Y:S02]  /*8390*/  R2UR UR9, R6 ;  /* 0x00000000060972ca */ /* 0x001fe400000e0000 */
[--C-:B------:R-:W-:Y:S02]  /*83a0*/  SHF.R.U64 R14, R12, UR8, R3.reuse ;  /* 0x000000080c0e7c19 */ /* 0x100fe40008001203 */
[----:B------:R-:W-:Y:S01]  /*83b0*/  SHF.R.U32.HI R3, RZ, UR8, R3 ;  /* 0x00000008ff037c19 */ /* 0x000fe20008011603 */
[----:B------:R-:W-:-:S03]  /*83c0*/  UIADD3 UR8, -UR7, URZ, URZ ;  /* 0x0000003f07087290 */ /* 0x000fc6000fffe13f */
[--C-:B------:R-:W-:Y:S01]  /*83d0*/  SHF.R.U64 R18, R14, UR10, R3.reuse ;  /* 0x0000000a0e127c19 */ /* 0x100fe20008001203 */
[----:B------:R-:W-:Y:S01]  /*83e0*/  ULDC UR7, c[0x0][0x144] ;  /* 0x0000510000077ab9 */ /* 0x000fe20000000800 */
[----:B------:R-:W-:-:S03]  /*83f0*/  SHF.R.U32.HI R3, RZ, UR10, R3 ;  /* 0x0000000aff037c19 */ /* 0x000fc60008011603 */
[----:B------:R-:W-:Y:S01]  /*8400*/  IMAD.MOV.U32 R2, RZ, RZ, R18 ;  /* 0x000000ffff027224 */ /* 0x000fe200078e0012 */
[----:B------:R-:W-:Y:S06]  /*8410*/  @!P1 BRA `(.L_x_177) ;  /* 0x0000000000289947 */ /* 0x000fec0003800000 */
        /* <DEDUP_REMOVED lines=10> */
.L_x_177:
[----:B------:R-:W-:Y:S01]  /*84c0*/  UISETP.NE.AND UP0, UPT, UR61, URZ, UPT ;  /* 0x0000003f3d00728c */ /* 0x000fe2000bf05270 */
[----:B------:R-:W-:Y:S01]  /*84d0*/  R2UR UR10, R10 ;  /* 0x000000000a0a72ca */ /* 0x000fe200000e0000 */
[----:B------:R-:W-:Y:S01]  /*84e0*/  UIADD3 UR9, -UR9, URZ, URZ ;  /* 0x0000003f09097290 */ /* 0x000fe2000fffe13f */
[----:B------:R-:W-:Y:S01]  /*84f0*/  SHF.R.U64 R3, R2, UR12, R3 ;  /* 0x0000000c02037c19 */ /* 0x000fe20008001203 */
[----:B------:R-:W-:Y:S01]  /*8500*/  UIMAD UR6, UR7, UR8, UR6 ;  /* 0x00000008070672a4 */ /* 0x000fe2000f8e0206 */
[----:B------:R-:W-:Y:S02]  /*8510*/  LOP3.LUT R2, R14, UR45, RZ, 0xc0, !PT ;  /* 0x0000002d0e027c12 */ /* 0x000fe4000f8ec0ff */
[----:B------:R-:W-:Y:S01]  /*8520*/  ULDC UR7, c[0x0][0x148] ;  /* 0x0000520000077ab9 */ /* 0x000fe20000000800 */
[----:B------:R-:W-:Y:S01]  /*8530*/  IMAD.MOV R5, RZ, RZ, -R3 ;  /* 0x000000ffff057224 */ /* 0x000fe200078e0a03 */
[----:B------:R-:W-:Y:S01]  /*8540*/  PLOP3.LUT P1, PT, PT, PT, UP0, 0x80, 0x0 ;  /* 0x000000000000781c */ /* 0x000fe20003f2f008 */
[----:B------:R-:W-:Y:S01]  /*8550*/  IMAD R4, R3, UR21, R2 ;  /* 0x0000001503047c24 */ /* 0x000fe2000f8e0202 */
[----:B------:R-:W-:-:S03]  /*8560*/  @UP0 UIMAD UR6, UR7, UR9, UR11 ;  /* 0x00000009070602a4 */ /* 0x000fc6000f8e020b */
[----:B------:R-:W-:Y:S01]  /*8570*/  ULDC UR7, c[0x0][0x638] ;  /* 0x00018e0000077ab9 */ /* 0x000fe20000000800 */
[----:B------:R-:W-:Y:S01]  /*8580*/  LOP3.LUT R3, R12, UR10, RZ, 0xc0, !PT ;  /* 0x0000000a0c037c12 */ /* 0x000fe2000f8ec0ff */
[----:B------:R-:W-:Y:S02]  /*8590*/  IMAD R2, R5, UR7, R18 ;  /* 0x0000000705027c24 */ /* 0x000fe4000f8e0212 */
[----:B-1----:R-:W-:Y:S01]  /*85a0*/  IMAD R11, R4, R11, UR6 ;  /* 0x00000006040b7e24 */ /* 0x002fe2000f8e020b */
[----:B------:R-:W-:Y:S01]  /*85b0*/  ULDC UR6, c[0x0][0x600] ;  /* 0x0001800000067ab9 */ /* 0x000fe20000000800 */
[----:B------:R-:W-:Y:S02]  /*85c0*/  IMAD.MOV.U32 R4, RZ, RZ, 0x1 ;  /* 0x00000001ff047424 */ /* 0x000fe400078e00ff */
[----:B------:R-:W-:-:S03]  /*85d0*/  IMAD R18, R2, UR6, R3 ;  /* 0x0000000602127c24 */ /* 0x000fc6000f8e0203 */
[----:B------:R-:W-:Y:S02]  /*85e0*/  PRMT R3, R4, 0x7610, R3 ;  /* 0x0000761004037816 */ /* 0x000fe40000000003 */
[----:B------:R-:W-:Y:S02]  /*85f0*/  SEL R2, R18, R11, !P1 ;  /* 0x0000000b12027207 */ /* 0x000fe40004800000 */
[----:B------:R-:W-:-:S07]  /*8600*/  SEL R18, R11, R18, !P1 ;  /* 0x000000120b127207 */ /* 0x000fce0004800000 */
.L_x_175:
[----:B------:R-:W-:Y:S05]  /*8610*/  BSYNC B1 ;  /* 0x0000000000017941 */ /* 0x000fea0003800000 */
.L_x_174:
[----:B------:R-:W-:-:S13]  /*8620*/  LOP3.LUT P1, RZ, R3, 0xff, RZ, 0xc0, !PT ;  /* 0x000000ff03ff7812 */ /* 0x000fda000782c0ff */
[----:B------:R-:W-:Y:S05]  /*8630*/  @P1 BRA `(.L_x_178) ;  /* 0xfffffff000901947 */ /* 0x000fea000383ffff */
[----:B------:R-:W-:Y:S05]  /*8640*/  BSYNC B0 ;  /* 0x0000000000007941 */ /* 0x000fea0003800000 */
.L_x_166:
[----:B------:R-:W-:-:S03]  /*8650*/  UMOV UR6, 0xffffffff ;  /* 0xffffffff00067882 */ /* 0x000fc60000000000 */
[----:B------:R-:W-:Y:S05]  /*8660*/  BRA.DIV UR6, `(.L_x_179) ;  /* 0x0000000606447947 */ /* 0x000fea000b800000 */
[----:B------:R-:W-:-:S13]  /*8670*/  ELECT P6, URZ, PT ;  /* 0x00000000003f782f */ /* 0x000fda00038c0000 */
.L_x_195:
[----:B------:R-:W-:Y:S04]  /*8680*/  BSSY B0, `(.L_x_180) ;  /* 0x000002c000007945 */ /* 0x000fe80003800000 */
[----:B------:R-:W-:Y:S05]  /*8690*/  @!P6 BRA `(.L_x_181) ;  /* 0x0000000000a8e947 */ /* 0x000fea0003800000 */
[----:B------:R-:W-:-:S04]  /*86a0*/  ULOP3.LUT UR6, UR38, 0x2, URZ, 0xfc, !UPT ;  /* 0x0000000226067892 */ /* 0x000fc8000f8efc3f */
[----:B------:R-:W-:-:S06]  /*86b0*/  UISETP.NE.AND UP0, UPT, UR6, 0x3, UPT ;  /* 0x000000030600788c */ /* 0x000fcc000bf05270 */
[----:B------:R-:W-:-:S13]  /*86c0*/  PLOP3.LUT P0, PT, PT, PT, UP0, 0x80, 0x0 ;  /* 0x000000000000781c */ /* 0x000fda0003f0f008 */
[----:B------:R-:W-:Y:S05]  /*86d0*/  @!P0 BRA `(.L_x_182) ;  /* 0x0000000000048947 */ /* 0x000fea0003800000 */
[----:B------:R-:W-:Y:S01]  /*86e0*/  BPT.TRAP 0x1 ;  /* 0x000000040000795c */ /* 0x000fe20000300000 */
.L_x_182:
[----:B------:R-:W0:Y:S01]  /*86f0*/  S2R R3, SR_CgaCtaId ;  /* 0x0000000000037919 */ /* 0x000e220000008800 */
[----:B------:R-:W-:-:S04]  /*8700*/  MOV R2, 0x400 ;  /* 0x0000040000027802 */ /* 0x000fc80000000f00 */
[----:B0-----:R-:W-:Y:S02]  /*8710*/  LEA R3, R3, R2, 0x18 ;  /* 0x0000000203037211 */ /* 0x001fe400078ec0ff */
[----:B------:R-:W-:-:S03]  /*8720*/  SHF.L.U32 R2, R0, 0x1f, RZ ;  /* 0x0000001f00027819 */ /* 0x000fc600000006ff */
[----:B------:R-:W-:-:S04]  /*8730*/  VIADD R3, R3, 0x20 ;  /* 0x0000002003037836 */ /* 0x000fc80000000000 */
[C---:B------:R-:W-:Y:S02]  /*8740*/  IMAD R7, R8.reuse, 0x8, R3 ;  /* 0x0000000808077824 */ /* 0x040fe400078e0203 */
[----:B------:R-:W-:Y:S02]  /*8750*/  VIADD R8, R8, 0x1 ;  /* 0x0000000108087836 */ /* 0x000fe40000000000 */
[----:B------:R-:W0:Y:S03]  /*8760*/  SYNCS.PHASECHK.TRANS64.TRYWAIT P0, [R7+URZ], R2 ;  /* 0x00000002070075a7 */ /* 0x000e26000800017f */
[----:B------:R-:W-:-:S04]  /*8770*/  ISETP.NE.AND P1, PT, R8, 0x4, PT ;  /* 0x000000040800780c */ /* 0x000fc80003f25270 */
[----:B------:R-:W-:Y:S02]  /*8780*/  SEL R5, RZ, 0x1, P1 ;  /* 0x00000001ff057807 */ /* 0x000fe40000800000 */
[----:B------:R-:W-:Y:S02]  /*8790*/  SEL R8, R8, RZ, P1 ;  /* 0x000000ff08087207 */ /* 0x000fe40000800000 */
[----:B------:R-:W-:-:S03]  /*87a0*/  LOP3.LUT R5, R0, R5, RZ, 0x3c, !PT ;  /* 0x0000000500057212 */ /* 0x000fc600078e3cff */
[----:B------:R-:W-:Y:S01]  /*87b0*/  IMAD R9, R8, 0x8, R3 ;  /* 0x0000000808097824 */ /* 0x000fe200078e0203 */
[----:B------:R-:W-:Y:S01]  /*87c0*/  SHF.L.U32 R4, R5, 0x1f, RZ ;  /* 0x0000001f05047819 */ /* 0x000fe200000006ff */
[----:B0-----:R-:W-:Y:S06]  /*87d0*/  @!P0 BRA `(.L_x_183) ;  /* 0x0000000400088947 */ /* 0x001fec0003800000 */
.L_x_196:
[----:B------:R-:W1:Y:S01]  /*87e0*/  SYNCS.PHASECHK.TRANS64.TRYWAIT P0, [R9+URZ], R4 ;  /* 0x00000004090075a7 */ /* 0x000e62000800017f */
[----:B------:R-:W-:-:S05]  /*87f0*/  VIADD R0, R8, 0x1 ;  /* 0x0000000108007836 */ /* 0x000fca0000000000 */
[----:B------:R-:W-:-:S04]  /*8800*/  ISETP.NE.AND P1, PT, R0, 0x4, PT ;  /* 0x000000040000780c */ /* 0x000fc80003f25270 */
[----:B0-----:R-:W-:Y:S02]  /*8810*/  SEL R2, RZ, 0x1, P1 ;  /* 0x00000001ff027807 */ /* 0x001fe40000800000 */
[----:B------:R-:W-:Y:S02]  /*8820*/  SEL R0, R0, RZ, P1 ;  /* 0x000000ff00007207 */ /* 0x000fe40000800000 */
[----:B------:R-:W-:-:S03]  /*8830*/  LOP3.LUT R7, R5, R2, RZ, 0x3c, !PT ;  /* 0x0000000205077212 */ /* 0x000fc600078e3cff */
[----:B------:R-:W-:Y:S01]  /*8840*/  IMAD R6, R0, 0x8, R3 ;  /* 0x0000000800067824 */ /* 0x000fe200078e0203 */
[----:B------:R-:W-:Y:S01]  /*8850*/  SHF.L.U32 R5, R7, 0x1f, RZ ;  /* 0x0000001f07057819 */ /* 0x000fe200000006ff */
[----:B-1----:R-:W-:Y:S06]  /*8860*/  @!P0 BRA `(.L_x_184) ;  /* 0x0000000000f88947 */ /* 0x002fec0003800000 */
.L_x_197:
[----:B------:R-:W1:Y:S01]  /*8870*/  SYNCS.PHASECHK.TRANS64.TRYWAIT P0, [R6+URZ], R5 ;  /* 0x00000005060075a7 */ /* 0x000e62000800017f */
[----:B------:R-:W-:-:S05]  /*8880*/  VIADD R0, R0, 0x1 ;  /* 0x0000000100007836 */ /* 0x000fca0000000000 */
[----:B------:R-:W-:-:S04]  /*8890*/  ISETP.NE.AND P1, PT, R0, 0x4, PT ;  /* 0x000000040000780c */ /* 0x000fc80003f25270 */
[----:B------:R-:W-:Y:S02]  /*88a0*/  SEL R2, RZ, 0x1, P1 ;  /* 0x00000001ff027807 */ /* 0x000fe40000800000 */
[----:B------:R-:W-:Y:S02]  /*88b0*/  SEL R0, R0, RZ, P1 ;  /* 0x000000ff00007207 */ /* 0x000fe40000800000 */
[----:B------:R-:W-:Y:S01]  /*88c0*/  LOP3.LUT R2, R7, R2, RZ, 0x3c, !PT ;  /* 0x0000000207027212 */ /* 0x000fe200078e3cff */
[----:B-1----:R-:W-:Y:S06]  /*88d0*/  @!P0 BRA `(.L_x_185) ;  /* 0x0000000000f08947 */ /* 0x002fec0003800000 */
.L_x_198:
[----:B------:R-:W-:Y:S01]  /*88e0*/  IMAD R3, R0, 0x8, R3 ;  /* 0x0000000800037824 */ /* 0x000fe200078e0203 */
[----:B------:R-:W-:-:S07]  /*88f0*/  SHF.L.U32 R0, R2, 0x1f, RZ ;  /* 0x0000001f02007819 */ /* 0x000fce00000006ff */
.L_x_186:
[----:B---3--:R3:W4:Y:S02]  /*8900*/  SYNCS.PHASECHK.TRANS64.TRYWAIT P0, [R3+URZ], R0 ;  /* 0x00000000030075a7 */ /* 0x008724000800017f */
[----:B----4-:R-:W-:Y:S05]  /*8910*/  @!P0 NANOSLEEP.SYNCS 0x989680 ;  /* 0x009896800000895d */ /* 0x010fea0003900000 */
[----:B------:R-:W4:Y:S02]  /*8920*/  @!P0 SYNCS.PHASECHK.TRANS64 P0, [R3+URZ], R0 ;  /* 0x00000000030085a7 */ /* 0x000f24000800007f */
[----:B----4-:R-:W-:Y:S05]  /*8930*/  @!P0 BRA `(.L_x_186) ;  /* 0xfffffffc00f08947 */ /* 0x010fea000383ffff */
.L_x_181:
[----:B------:R-:W-:Y:S05]  /*8940*/  BSYNC B0 ;  /* 0x0000000000007941 */ /* 0x000fea0003800000 */
.L_x_180:
[----:B------:R-:W-:Y:S05]  /*8950*/  EXIT ;  /* 0x000000000000794d */ /* 0x000fea0003800000 */
.L_x_18:
[----:B0-----:R0:W1:Y:S02]  /*8960*/  SYNCS.PHASECHK.TRANS64.TRYWAIT P0, [R98+URZ+-0x8], R3 ;  /* 0xfffff803620075a7 */ /* 0x001064000800017f */
[----:B-1----:R-:W-:Y:S05]  /*8970*/  @!P0 NANOSLEEP.SYNCS 0x989680 ;  /* 0x009896800000895d */ /* 0x002fea0003900000 */
[----:B------:R-:W1:Y:S02]  /*8980*/  @!P0 SYNCS.PHASECHK.TRANS64 P0, [R98+URZ+-0x8], R3 ;  /* 0xfffff803620085a7 */ /* 0x000e64000800007f */
[----:B-1----:R-:W-:Y:S05]  /*8990*/  @!P0 BRA `(.L_x_18) ;  /* 0xfffffffc00f08947 */ /* 0x002fea000383ffff */
[----:B------:R-:W-:Y:S05]  /*89a0*/  BRA `(.L_x_187) ;  /* 0xffffff8c00c07947 */ /* 0x000fea000383ffff */
.L_x_23:
[----:B-1----:R1:W2:Y:S02]  /*89b0*/  SYNCS.PHASECHK.TRANS64.TRYWAIT P1, [R3+URZ], R0 ;  /* 0x00000000030075a7 */ /* 0x0022a4000802017f */
[----:B--2---:R-:W-:Y:S05]  /*89c0*/  @!P1 NANOSLEEP.SYNCS 0x989680 ;  /* 0x009896800000995d */ /* 0x004fea0003900000 */
[----:B------:R-:W2:Y:S02]  /*89d0*/  @!P1 SYNCS.PHASECHK.TRANS64 P1, [R3+URZ], R0 ;  /* 0x00000000030095a7 */ /* 0x000ea4000802007f */
[----:B--2---:R-:W-:Y:S05]  /*89e0*/  @!P1 BRA `(.L_x_23) ;  /* 0xfffffffc00f09947 */ /* 0x004fea000383ffff */
[----:B------:R-:W-:Y:S05]  /*89f0*/  BRA `(.L_x_22) ;  /* 0xffffff9000387947 */ /* 0x000fea000383ffff */
.L_x_28:
[----:B-1----:R-:W-:-:S04]  /*8a00*/  IMAD.U32 R5, RZ, RZ, UR7 ;  /* 0x00000007ff057e24 */ /* 0x002fc8000f8e00ff */
[----:B------:R1:W2:Y:S03]  /*8a10*/  SYNCS.PHASECHK.TRANS64.TRYWAIT P1, [R5+URZ], R4 ;  /* 0x00000004050075a7 */ /* 0x0002a6000802017f */
[----:B--2---:R-:W-:Y:S05]  /*8a20*/  @!P1 NANOSLEEP.SYNCS 0x989680 ;  /* 0x009896800000995d */ /* 0x004fea0003900000 */
[----:B------:R-:W2:Y:S02]  /*8a30*/  @!P1 SYNCS.PHASECHK.TRANS64 P1, [R5+URZ], R4 ;  /* 0x00000004050095a7 */ /* 0x000ea4000802007f */
[----:B--2---:R-:W-:Y:S05]  /*8a40*/  @!P1 BRA `(.L_x_28) ;  /* 0xfffffffc00ec9947 */ /* 0x004fea000383ffff */
[----:B------:R-:W-:Y:S05]  /*8a50*/  BRA `(.L_x_27) ;  /* 0xffffff9800587947 */ /* 0x000fea000383ffff */
.L_x_34:
[----:B0-----:R0:W1:Y:S02]  /*8a60*/  SYNCS.PHASECHK.TRANS64.TRYWAIT P0, [R98+URZ+0x8], R3 ;  /* 0x00000803620075a7 */ /* 0x001064000800017f */
[----:B-1----:R-:W-:Y:S05]  /*8a70*/  @!P0 NANOSLEEP.SYNCS 0x989680 ;  /* 0x009896800000895d */ /* 0x002fea0003900000 */
[----:B------:R-:W1:Y:S02]  /*8a80*/  @!P0 SYNCS.PHASECHK.TRANS64 P0, [R98+URZ+0x8], R3 ;  /* 0x00000803620085a7 */ /* 0x000e64000800007f */
[----:B-1----:R-:W-:Y:S05]  /*8a90*/  @!P0 BRA `(.L_x_34) ;  /* 0xfffffffc00f08947 */ /* 0x002fea000383ffff */
[----:B------:R-:W-:Y:S05]  /*8aa0*/  BRA `(.L_x_188) ;  /* 0xffffffa000c47947 */ /* 0x000fea000383ffff */
.L_x_167:
[----:B------:R-:W-:Y:S01]  /*8ab0*/  BSSY B1, `(.L_x_189) ;  /* 0x0000006000017945 */ /* 0x000fe20003800000 */
[----:B------:R-:W-:-:S07]  /*8ac0*/  IMAD.MOV.U32 R15, RZ, RZ, -0x1 ;  /* 0xffffffffff0f7424 */ /* 0x000fce00078e00ff */
[----:B--2--5:R-:W-:Y:S05]  /*8ad0*/  WARPSYNC.COLLECTIVE R15, `(.L_x_190) ;  /* 0x000000000f0c7348 */ /* 0x024fea0003c00000 */
[----:B------:R-:W-:Y:S02]  /*8ae0*/  ELECT P6, UR62, PT ;  /* 0x00000000003e782f */ /* 0x000fe400038c0000 */
[----:B------:R-:W-:Y:S01]  /*8af0*/  MOV R14, UR62 ;  /* 0x0000003e000e7c02 */ /* 0x000fe20008000f00 */
[----:B--2--5:R-:W-:Y:S10]  /*8b00*/  ENDCOLLECTIVE ;  /* 0x000000000000791b */ /* 0x024ff40003800000 */
.L_x_190:
[----:B------:R-:W-:Y:S05]  /*8b10*/  BSYNC B1 ;  /* 0x0000000000017941 */ /* 0x000fea0003800000 */
.L_x_189:
[----:B------:R-:W-:Y:S05]  /*8b20*/  BRA `(.L_x_191) ;  /* 0xffffffec00607947 */ /* 0x000fea000383ffff */
.L_x_170:
[----:B-1----:R1:W3:Y:S02]  /*8b30*/  SYNCS.PHASECHK.TRANS64.TRYWAIT P1, [R7+URZ+0x20], R4 ;  /* 0x00002004070075a7 */ /* 0x0022e4000802017f */
[----:B---3--:R-:W-:Y:S05]  /*8b40*/  @!P1 NANOSLEEP.SYNCS 0x989680 ;  /* 0x009896800000995d */ /* 0x008fea0003900000 */
[----:B------:R-:W3:Y:S02]  /*8b50*/  @!P1 SYNCS.PHASECHK.TRANS64 P1, [R7+URZ+0x20], R4 ;  /* 0x00002004070095a7 */ /* 0x000ee4000802007f */
[----:B---3--:R-:W-:Y:S05]  /*8b60*/  @!P1 BRA `(.L_x_170) ;  /* 0xfffffffc00f09947 */ /* 0x008fea000383ffff */
[----:B------:R-:W-:Y:S05]  /*8b70*/  BRA `(.L_x_192) ;  /* 0xffffffec00987947 */ /* 0x000fea000383ffff */
.L_x_179:
[----:B------:R-:W-:Y:S01]  /*8b80*/  BSSY B0, `(.L_x_193) ;  /* 0x0000006000007945 */ /* 0x000fe20003800000 */
[----:B------:R-:W-:-:S07]  /*8b90*/  IMAD.MOV.U32 R15, RZ, RZ, -0x1 ;  /* 0xffffffffff0f7424 */ /* 0x000fce00078e00ff */
[----:B--2--5:R-:W-:Y:S05]  /*8ba0*/  WARPSYNC.COLLECTIVE R15, `(.L_x_194) ;  /* 0x000000000f0c7348 */ /* 0x024fea0003c00000 */
[----:B------:R-:W-:Y:S02]  /*8bb0*/  ELECT P6, UR62, PT ;  /* 0x00000000003e782f */ /* 0x000fe400038c0000 */
[----:B------:R-:W-:Y:S01]  /*8bc0*/  MOV R14, UR62 ;  /* 0x0000003e000e7c02 */ /* 0x000fe20008000f00 */
[----:B--2--5:R-:W-:Y:S10]  /*8bd0*/  ENDCOLLECTIVE ;  /* 0x000000000000791b */ /* 0x024ff40003800000 */
.L_x_194:
[----:B------:R-:W-:Y:S05]  /*8be0*/  BSYNC B0 ;  /* 0x0000000000007941 */ /* 0x000fea0003800000 */
.L_x_193:
[----:B------:R-:W-:Y:S05]  /*8bf0*/  BRA `(.L_x_195) ;  /* 0xfffffff800a07947 */ /* 0x000fea000383ffff */
.L_x_183:
[----:B0-----:R0:W1:Y:S02]  /*8c00*/  SYNCS.PHASECHK.TRANS64.TRYWAIT P0, [R7+URZ], R2 ;  /* 0x00000002070075a7 */ /* 0x001064000800017f */
[----:B-1----:R-:W-:Y:S05]  /*8c10*/  @!P0 NANOSLEEP.SYNCS 0x989680 ;  /* 0x009896800000895d */ /* 0x002fea0003900000 */
[----:B------:R-:W1:Y:S02]  /*8c20*/  @!P0 SYNCS.PHASECHK.TRANS64 P0, [R7+URZ], R2 ;  /* 0x00000002070085a7 */ /* 0x000e64000800007f */
[----:B-1----:R-:W-:Y:S05]  /*8c30*/  @!P0 BRA `(.L_x_183) ;  /* 0xfffffffc00f08947 */ /* 0x002fea000383ffff */
[----:B------:R-:W-:Y:S05]  /*8c40*/  BRA `(.L_x_196) ;  /* 0xfffffff800e47947 */ /* 0x000fea000383ffff */
.L_x_184:
[----:B0-----:R0:W1:Y:S02]  /*8c50*/  SYNCS.PHASECHK.TRANS64.TRYWAIT P0, [R9+URZ], R4 ;  /* 0x00000004090075a7 */ /* 0x001064000800017f */
[----:B-1----:R-:W-:Y:S05]  /*8c60*/  @!P0 NANOSLEEP.SYNCS 0x989680 ;  /* 0x009896800000895d */ /* 0x002fea0003900000 */
[----:B------:R-:W1:Y:S02]  /*8c70*/  @!P0 SYNCS.PHASECHK.TRANS64 P0, [R9+URZ], R4 ;  /* 0x00000004090085a7 */ /* 0x000e64000800007f */
[----:B-1----:R-:W-:Y:S05]  /*8c80*/  @!P0 BRA `(.L_x_184) ;  /* 0xfffffffc00f08947 */ /* 0x002fea000383ffff */
[----:B------:R-:W-:Y:S05]  /*8c90*/  BRA `(.L_x_197) ;  /* 0xfffffff800f47947 */ /* 0x000fea000383ffff */
.L_x_185:
[----:B-1----:R1:W3:Y:S02]  /*8ca0*/  SYNCS.PHASECHK.TRANS64.TRYWAIT P0, [R6+URZ], R5 ;  /* 0x00000005060075a7 */ /* 0x0022e4000800017f */
[----:B---3--:R-:W-:Y:S05]  /*8cb0*/  @!P0 NANOSLEEP.SYNCS 0x989680 ;  /* 0x009896800000895d */ /* 0x008fea0003900000 */
[----:B------:R-:W3:Y:S02]  /*8cc0*/  @!P0 SYNCS.PHASECHK.TRANS64 P0, [R6+URZ], R5 ;  /* 0x00000005060085a7 */ /* 0x000ee4000800007f */
[----:B---3--:R-:W-:Y:S05]  /*8cd0*/  @!P0 BRA `(.L_x_185) ;  /* 0xfffffffc00f08947 */ /* 0x008fea000383ffff */
[----:B------:R-:W-:Y:S05]  /*8ce0*/  BRA `(.L_x_198) ;  /* 0xfffffff800fc7947 */ /* 0x000fea000383ffff */
.L_x_199:
[----:B------:R-:W-:-:S00]  /*8cf0*/  BRA `(.L_x_199) ;  /* 0xfffffffc00fc7947 */ /* 0x000fc0000383ffff */
[----:B------:R-:W-:-:S00]  /*8d00*/  NOP ;  /* 0x0000000000007918 */ /* 0x000fc00000000000 */
[----:B------:R-:W-:-:S00]  /*8d10*/  NOP ;  /* 0x0000000000007918 */ /* 0x000fc00000000000 */
[----:B------:R-:W-:-:S00]  /*8d20*/  NOP ;  /* 0x0000000000007918 */ /* 0x000fc00000000000 */
[----:B------:R-:W-:-:S00]  /*8d30*/  NOP ;  /* 0x0000000000007918 */ /* 0x000fc00000000000 */
[----:B------:R-:W-:-:S00]  /*8d40*/  NOP ;  /* 0x0000000000007918 */ /* 0x000fc00000000000 */
[----:B------:R-:W-:-:S00]  /*8d50*/  NOP ;  /* 0x0000000000007918 */ /* 0x000fc00000000000 */
[----:B------:R-:W-:-:S00]  /*8d60*/  NOP ;  /* 0x0000000000007918 */ /* 0x000fc00000000000 */
[----:B------:R-:W-:-:S00]  /*8d70*/  NOP ;  /* 0x0000000000007918 */ /* 0x000fc00000000000 */
.L_x_200:


//--------------------- .nv.global.init           --------------------------
	.section	.nv.global.init,"aw",@progbits
.nv.global.init:
	.type		$str$22,@object
	.size		$str$22,($str$23 - $str$22)
$str$22:
        /*0000*/ 	.byte	0x6b, 0x5f, 0x74, 0x69, 0x6c, 0x65, 0x5f, 0x63, 0x6f, 0x75, 0x6e, 0x74, 0x20, 0x3e, 0x3d, 0x20
        /*0010*/ 	.byte	0x31, 0x00
	.type		$str$23,@object
	.size		$str$23,(__unnamed_1 - $str$23)
$str$23:
        /*0012*/ 	.byte	0x2f, 0x74, 0x6d, 0x70, 0x2f, 0x63, 0x75, 0x74, 0x6c, 0x61, 0x73, 0x73, 0x5f, 0x73, 0x77, 0x65
        /*0022*/ 	.byte	0x65, 0x70, 0x5f, 0x73, 0x72, 0x63, 0x2f, 0x69, 0x6e, 0x63, 0x6c, 0x75, 0x64, 0x65, 0x2f, 0x63
        /*0032*/ 	.byte	0x75, 0x74, 0x6c, 0x61, 0x73, 0x73, 0x2f, 0x67, 0x65, 0x6d, 0x6d, 0x2f, 0x63, 0x6f, 0x6c, 0x6c
        /*0042*/ 	.byte	0x65, 0x63, 0x74, 0x69, 0x76, 0x65, 0x2f, 0x73, 0x6d, 0x39, 0x30, 0x5f, 0x6d, 0x6d, 0x61, 0x5f
        /*0052*/ 	.byte	0x74, 0x6d, 0x61, 0x5f, 0x67, 0x6d, 0x6d, 0x61, 0x5f, 0x73, 0x73, 0x5f, 0x77, 0x61, 0x72, 0x70
        /*0062*/ 	.byte	0x73, 0x70, 0x65, 0x63, 0x69, 0x61, 0x6c, 0x69, 0x7a, 0x65, 0x64, 0x2e, 0x68, 0x70, 0x70, 0x00
	.type		__unnamed_1,@object
	.size		__unnamed_1,(.L_0 - __unnamed_1)
__unnamed_1:
        /*0072*/ 	.byte	0x76, 0x6f, 0x69, 0x64, 0x20, 0x63, 0x75, 0x74, 0x6c, 0x61, 0x73, 0x73, 0x3a, 0x3a, 0x67, 0x65
        /* <DEDUP_REMOVED lines=178> */
.L_0:


//--------------------- .nv.shared._ZN7cutlass13device_kernelINS_4gemm6kernel13GemmUniversalIN4cute5tupleIJiiiiEEENS1_10collective13CollectiveMmaINS1_34MainloopSm90TmaGmmaWarpSpecializedILi4ENS5_IJNS4_1CILi2EEESB_NSA_ILi1EEEEEENS1_32KernelTmaWarpSpecializedPingpongEEENS5_IJNSA_ILi64EEENSA_ILi128EEESH_EEENS_10tfloat32_tENS5_IJlSC_lEEESJ_SK_NS4_8TiledMMAINS4_8MMA_AtomIJNS4_4SM904GMMA30MMA_64x128x8_F32TF32TF32_SS_TNILNSO_7ScaleInE1ELSQ_1EEEEEENS4_6LayoutINS5_IJSC_SC_SC_EEENS5_IJNSA_ILi0EEESV_SV_EEEEENS5_IJNS4_10UnderscoreESY_SY_EEEEENS4_23SM90_TMA_LOAD_MULTICASTENS4_14ComposedLayoutINS4_7SwizzleILi3ELi4ELi3EEENS4_18smem_ptr_flag_bitsILi32EEENST_INS5_IJNSA_ILi8EEENSA_ILi32EEEEEENS5_IJS18_SC_EEEEEEEvNS4_8identityES11_S1C_vS1D_EENS_8epilogue10collective6detail29Sm90TmaWarpSpecializedAdapterINS1G_15DefaultEpilogueISJ_SK_SK_NS1F_6thread17LinearCombinationISJ_Li1EffLNS1K_9ScaleType4KindE0ELNS_15FloatRoundStyleE2ESJ_EENS1_15EpilogueDefaultEEEEEvvEEEEvNT_6ParamsE --------------------------
	.section	.nv.shared._ZN7cutlass13device_kernelINS_4gemm6kernel13GemmUniversalIN4cute5tupleIJiiiiEEENS1_10collective13CollectiveMmaINS1_34MainloopSm90TmaGmmaWarpSpecializedILi4ENS5_IJNS4_1CILi2EEESB_NSA_ILi1EEEEEENS1_32KernelTmaWarpSpecializedPingpongEEENS5_IJNSA_ILi64EEENSA_ILi128EEESH_EEENS_10tfloat32_tENS5_IJlSC_lEEESJ_SK_NS4_8TiledMMAINS4_8MMA_AtomIJNS4_4SM904GMMA30MMA_64x128x8_F32TF32TF32_SS_TNILNSO_7ScaleInE1ELSQ_1EEEEEENS4_6LayoutINS5_IJSC_SC_SC_EEENS5_IJNSA_ILi0EEESV_SV_EEEEENS5_IJNS4_10UnderscoreESY_SY_EEEEENS4_23SM90_TMA_LOAD_MULTICASTENS4_14ComposedLayoutINS4_7SwizzleILi3ELi4ELi3EEENS4_18smem_ptr_flag_bitsILi32EEENST_INS5_IJNSA_ILi8EEENSA_ILi32EEEEEENS5_IJS18_SC_EEEEEEEvNS4_8identityES11_S1C_vS1D_EENS_8epilogue10collective6detail29Sm90TmaWarpSpecializedAdapterINS1G_15DefaultEpilogueISJ_SK_SK_NS1F_6thread17LinearCombinationISJ_Li1EffLNS1K_9ScaleType4KindE0ELNS_15FloatRoundStyleE2ESJ_EENS1_15EpilogueDefaultEEEEEvvEEEEvNT_6ParamsE,"aw",@nobits
	.sectionflags	@""
	.align	16
	.zero		1024


//--------------------- .nv.shared.reserved.0     --------------------------
	.section	.nv.shared.reserved.0,"aw",@nobits
	.weak		__nv_reservedSMEM_offset_0_alias
	.size		__nv_reservedSMEM_offset_0_alias, 0, 0
	.other		__nv_reservedSMEM_offset_0_alias,@"STO_CUDA_RESERVED_SHARED STV_DEFAULT"
__nv_reservedSMEM_offset_0_alias:
	.zero		0


//--------------------- .nv.global                --------------------------
	.section	.nv.global,"aw",@nobits
.nv.global:
	.type		_ZN39_INTERNAL_84f3ef56_4_k_cu_854f95c8_71554cute1_E,@object
	.size		_ZN39_INTERNAL_84f3ef56_4_k_cu_854f95c8_71554cute1_E,(_ZN39_INTERNAL_84f3ef56_4_k_cu_854f95c8_71554cuda3std3__45__cpo6cbeginE - _ZN39_INTERNAL_84f3ef56_4_k_cu_854f95c8_71554cute1_E)
_ZN39_INTERNAL_84f3ef56_4_k_cu_854f95c8_71554cute1_E:
	.zero		1
	.type		_ZN39_INTERNAL_84f3ef56_4_k_cu_854f95c8_71554cuda3std3__45__cpo6cbeginE,@object
	.size		_ZN39_INTERNAL_84f3ef56_4_k_cu_854f95c8_71554cuda3std3__45__cpo6cbeginE,(_ZN39_INTERNAL_84f3ef56_4_k_cu_854f95c8_71554cuda3std3__48in_placeE - _ZN39_INTERNAL_84f3ef56_4_k_cu_854f95c8_71554cuda3std3__45__cpo6cbeginE)
_ZN39_INTERNAL_84f3ef56_4_k_cu_854f95c8_71554cuda3std3__45__cpo6cbeginE:
	.zero		1
	.type		_ZN39_INTERNAL_84f3ef56_4_k_cu_854f95c8_71554cuda3std3__48in_placeE,@object
	.size		_ZN39_INTERNAL_84f3ef56_4_k_cu_854f95c8_71554cuda3std3__48in_placeE,(_ZN39_INTERNAL_84f3ef56_4_k_cu_854f95c8_71554cuda3std6ranges3__45__cpo9iter_moveE - _ZN39_INTERNAL_84f3ef56_4_k_cu_854f95c8_71554cuda3std3__48in_placeE)
_ZN39_INTERNAL_84f3ef56_4_k_cu_854f95c8_71554cuda3std3__48in_placeE:
	.zero		1
	.type		_ZN39_INTERNAL_84f3ef56_4_k_cu_854f95c8_71554cuda3std6ranges3__45__cpo9iter_moveE,@object
	.size		_ZN39_INTERNAL_84f3ef56_4_k_cu_854f95c8_71554cuda3std6ranges3__45__cpo9iter_moveE,(_ZN39_INTERNAL_84f3ef56_4_k_cu_854f95c8_71554cuda3std3__45__cpo5beginE - _ZN39_INTERNAL_84f3ef56_4_k_cu_854f95c8_71554cuda3std6ranges3__45__cpo9iter_moveE)
_ZN39_INTERNAL_84f3ef56_4_k_cu_854f95c8_71554cuda3std6ranges3__45__cpo9iter_moveE:
	.zero		1
	.type		_ZN39_INTERNAL_84f3ef56_4_k_cu_854f95c8_71554cuda3std3__45__cpo5beginE,@object
	.size		_ZN39_INTERNAL_84f3ef56_4_k_cu_854f95c8_71554cuda3std3__45__cpo5beginE,(_ZN39_INTERNAL_84f3ef56_4_k_cu_854f95c8_71554cuda3std3__441_GLOBAL__N__84f3ef56_4_k_cu_854f95c8_71556ignoreE - _ZN39_INTERNAL_84f3ef56_4_k_cu_854f95c8_71554cuda3std3__45__cpo5beginE)
_ZN39_INTERNAL_84f3ef56_4_k_cu_854f95c8_71554cuda3std3__45__cpo5beginE:
	.zero		1
	.type		_ZN39_INTERNAL_84f3ef56_4_k_cu_854f95c8_71554cuda3std3__441_GLOBAL__N__84f3ef56_4_k_cu_854f95c8_71556ignoreE,@object
	.size		_ZN39_INTERNAL_84f3ef56_4_k_cu_854f95c8_71554cuda3std3__441_GLOBAL__N__84f3ef56_4_k_cu_854f95c8_71556ignoreE,(_ZN39_INTERNAL_84f3ef56_4_k_cu_854f95c8_71554cute7productE - _ZN39_INTERNAL_84f3ef56_4_k_cu_854f95c8_71554cuda3std3__441_GLOBAL__N__84f3ef56_4_k_cu_854f95c8_71556ignoreE)
_ZN39_INTERNAL_84f3ef56_4_k_cu_854f95c8_71554cuda3std3__441_GLOBAL__N__84f3ef56_4_k_cu_854f95c8_71556ignoreE:
	.zero		1
	.type		_ZN39_INTERNAL_84f3ef56_4_k_cu_854f95c8_71554cute7productE,@object
	.size		_ZN39_INTERNAL_84f3ef56_4_k_cu_854f95c8_71554cute7productE,(_ZN39_INTERNAL_84f3ef56_4_k_cu_854f95c8_71554cuda3std3__45__cpo3endE - _ZN39_INTERNAL_84f3ef56_4_k_cu_854f95c8_71554cute7productE)
_ZN39_INTERNAL_84f3ef56_4_k_cu_854f95c8_71554cute7productE:
	.zero		1
	.type		_ZN39_INTERNAL_84f3ef56_4_k_cu_854f95c8_71554cuda3std3__45__cpo3endE,@object
	.size		_ZN39_INTERNAL_84f3ef56_4_k_cu_854f95c8_71554cuda3std3__45__cpo3endE,(_ZN39_INTERNAL_84f3ef56_4_k_cu_854f95c8_71554cuda3std3__419piecewise_constructE - _ZN39_INTERNAL_84f3ef56_4_k_cu_854f95c8_71554cuda3std3__45__cpo3endE)
_ZN39_INTERNAL_84f3ef56_4_k_cu_854f95c8_71554cuda3std3__45__cpo3endE:
	.zero		1
	.type		_ZN39_INTERNAL_84f3ef56_4_k_cu_854f95c8_71554cuda3std3__419piecewise_constructE,@object
	.size		_ZN39_INTERNAL_84f3ef56_4_k_cu_854f95c8_71554cuda3std3__419piecewise_constructE,(_ZN39_INTERNAL_84f3ef56_4_k_cu_854f95c8_71554cuda3std3__45__cpo4cendE - _ZN39_INTERNAL_84f3ef56_4_k_cu_854f95c8_71554cuda3std3__419piecewise_constructE)
_ZN39_INTERNAL_84f3ef56_4_k_cu_854f95c8_71554cuda3std3__419piecewise_constructE:
	.zero		1
	.type		_ZN39_INTERNAL_84f3ef56_4_k_cu_854f95c8_71554cuda3std3__45__cpo4cendE,@object
	.size		_ZN39_INTERNAL_84f3ef56_4_k_cu_854f95c8_71554cuda3std3__45__cpo4cendE,(_ZN39_INTERNAL_84f3ef56_4_k_cu_854f95c8_71554cuda3std6ranges3__45__cpo4swapE - _ZN39_INTERNAL_84f3ef56_4_k_cu_854f95c8_71554cuda3std3__45__cpo4cendE)
_ZN39_INTERNAL_84f3ef56_4_k_cu_854f95c8_71554cuda3std3__45__cpo4cendE:
	.zero		1
	.type		_ZN39_INTERNAL_84f3ef56_4_k_cu_854f95c8_71554cuda3std6ranges3__45__cpo4swapE,@object
	.size		_ZN39_INTERNAL_84f3ef56_4_k_cu_854f95c8_71554cuda3std6ranges3__45__cpo4swapE,(.L_8 - _ZN39_INTERNAL_84f3ef56_4_k_cu_854f95c8_71554cuda3std6ranges3__45__cpo4swapE)
_ZN39_INTERNAL_84f3ef56_4_k_cu_854f95c8_71554cuda3std6ranges3__45__cpo4swapE:
	.zero		1
.L_8:


//--------------------- .nv.constant0._ZN7cutlass13device_kernelINS_4gemm6kernel13GemmUniversalIN4cute5tupleIJiiiiEEENS1_10collective13CollectiveMmaINS1_34MainloopSm90TmaGmmaWarpSpecializedILi4ENS5_IJNS4_1CILi2EEESB_NSA_ILi1EEEEEENS1_32KernelTmaWarpSpecializedPingpongEEENS5_IJNSA_ILi64EEENSA_ILi128EEESH_EEENS_10tfloat32_tENS5_IJlSC_lEEESJ_SK_NS4_8TiledMMAINS4_8MMA_AtomIJNS4_4SM904GMMA30MMA_64x128x8_F32TF32TF32_SS_TNILNSO_7ScaleInE1ELSQ_1EEEEEENS4_6LayoutINS5_IJSC_SC_SC_EEENS5_IJNSA_ILi0EEESV_SV_EEEEENS5_IJNS4_10UnderscoreESY_SY_EEEEENS4_23SM90_TMA_LOAD_MULTICASTENS4_14ComposedLayoutINS4_7SwizzleILi3ELi4ELi3EEENS4_18smem_ptr_flag_bitsILi32EEENST_INS5_IJNSA_ILi8EEENSA_ILi32EEEEEENS5_IJS18_SC_EEEEEEEvNS4_8identityES11_S1C_vS1D_EENS_8epilogue10collective6detail29Sm90TmaWarpSpecializedAdapterINS1G_15DefaultEpilogueISJ_SK_SK_NS1F_6thread17LinearCombinationISJ_Li1EffLNS1K_9ScaleType4KindE0ELNS_15FloatRoundStyleE2ESJ_EENS1_15EpilogueDefaultEEEEEvvEEEEvNT_6ParamsE --------------------------
	.section	.nv.constant0._ZN7cutlass13device_kernelINS_4gemm6kernel13GemmUniversalIN4cute5tupleIJiiiiEEENS1_10collective13CollectiveMmaINS1_34MainloopSm90TmaGmmaWarpSpecializedILi4ENS5_IJNS4_1CILi2EEESB_NSA_ILi1EEEEEENS1_32KernelTmaWarpSpecializedPingpongEEENS5_IJNSA_ILi64EEENSA_ILi128EEESH_EEENS_10tfloat32_tENS5_IJlSC_lEEESJ_SK_NS4_8TiledMMAINS4_8MMA_AtomIJNS4_4SM904GMMA30MMA_64x128x8_F32TF32TF32_SS_TNILNSO_7ScaleInE1ELSQ_1EEEEEENS4_6LayoutINS5_IJSC_SC_SC_EEENS5_IJNSA_ILi0EEESV_SV_EEEEENS5_IJNS4_10UnderscoreESY_SY_EEEEENS4_23SM90_TMA_LOAD_MULTICASTENS4_14ComposedLayoutINS4_7SwizzleILi3ELi4ELi3EEENS4_18smem_ptr_flag_bitsILi32EEENST_INS5_IJNSA_ILi8EEENSA_ILi32EEEEEENS5_IJS18_SC_EEEEEEEvNS4_8identityES11_S1C_vS1D_EENS_8epilogue10collective6detail29Sm90TmaWarpSpecializedAdapterINS1G_15DefaultEpilogueISJ_SK_SK_NS1F_6thread17LinearCombinationISJ_Li1EffLNS1K_9ScaleType4KindE0ELNS_15FloatRoundStyleE2ESJ_EENS1_15EpilogueDefaultEEEEEvvEEEEvNT_6ParamsE,"a",@progbits
	.sectionflags	@""
	.align	4
.nv.constant0._ZN7cutlass13device_kernelINS_4gemm6kernel13GemmUniversalIN4cute5tupleIJiiiiEEENS1_10collective13CollectiveMmaINS1_34MainloopSm90TmaGmmaWarpSpecializedILi4ENS5_IJNS4_1CILi2EEESB_NSA_ILi1EEEEEENS1_32KernelTmaWarpSpecializedPingpongEEENS5_IJNSA_ILi64EEENSA_ILi128EEESH_EEENS_10tfloat32_tENS5_IJlSC_lEEESJ_SK_NS4_8TiledMMAINS4_8MMA_AtomIJNS4_4SM904GMMA30MMA_64x128x8_F32TF32TF32_SS_TNILNSO_7ScaleInE1ELSQ_1EEEEEENS4_6LayoutINS5_IJSC_SC_SC_EEENS5_IJNSA_ILi0EEESV_SV_EEEEENS5_IJNS4_10UnderscoreESY_SY_EEEEENS4_23SM90_TMA_LOAD_MULTICASTENS4_14ComposedLayoutINS4_7SwizzleILi3ELi4ELi3EEENS4_18smem_ptr_flag_bitsILi32EEENST_INS5_IJNSA_ILi8EEENSA_ILi32EEEEEENS5_IJS18_SC_EEEEEEEvNS4_8identityES11_S1C_vS1D_EENS_8epilogue10collective6detail29Sm90TmaWarpSpecializedAdapterINS1G_15DefaultEpilogueISJ_SK_SK_NS1F_6thread17LinearCombinationISJ_Li1EffLNS1K_9ScaleType4KindE0ELNS_15FloatRoundStyleE2ESJ_EENS1_15EpilogueDefaultEEEEEvvEEEEvNT_6ParamsE:
	.zero		1664


//--------------------- SYMBOLS --------------------------

	.type		.nv.reservedSmem.offset0,@object
	.size		.nv.reservedSmem.offset0,0x4
	.type		__assertfail,@function
